// auto-generated by cutlass_sweep.epilogue — config: {"arch": "sm_100", "cluster_m": 1, "cluster_n": 1, "dtype": "fp16", "fusion": "silu", "tile_k": 64, "tile_m": 128, "tile_n": 64}
#include "cutlass/cutlass.h"
#include "cutlass/gemm/collective/collective_builder.hpp"
#include "cutlass/gemm/device/gemm_universal_adapter.h"
#include "cutlass/gemm/kernel/gemm_universal.hpp"
#include "cutlass/epilogue/collective/collective_builder.hpp"
#include "cutlass/epilogue/fusion/operations.hpp"
#include "cutlass/epilogue/thread/activation.h"

using Elem = cutlass::half_t;
using Acc  = float;
using TileShape    = cute::Shape<cute::_128, cute::_64, cute::_64>;
using ClusterShape = cute::Shape<cute::_1, cute::_1, cute::_1>;
using FusionOp     = cutlass::epilogue::fusion::LinCombEltAct<cutlass::epilogue::thread::SiLu, Elem, Acc>;

using CollectiveEpilogue = typename cutlass::epilogue::collective::CollectiveBuilder<
    cutlass::arch::Sm100, cutlass::arch::OpClassTensorOp,
    TileShape, ClusterShape,
    cutlass::epilogue::collective::EpilogueTileAuto,
    Acc, Acc,
    Elem, cutlass::layout::RowMajor, 128 / cutlass::sizeof_bits<Elem>::value,
    Elem, cutlass::layout::RowMajor, 128 / cutlass::sizeof_bits<Elem>::value,
    cutlass::epilogue::collective::EpilogueScheduleAuto,
    FusionOp
  >::CollectiveOp;

using CollectiveMainloop = typename cutlass::gemm::collective::CollectiveBuilder<
    cutlass::arch::Sm100, cutlass::arch::OpClassTensorOp,
    Elem, cutlass::layout::RowMajor, 128 / cutlass::sizeof_bits<Elem>::value,
    Elem, cutlass::layout::ColumnMajor, 128 / cutlass::sizeof_bits<Elem>::value,
    Acc,
    TileShape, ClusterShape,
    cutlass::gemm::collective::StageCountAutoCarveout<
        static_cast<int>(sizeof(typename CollectiveEpilogue::SharedStorage))>,
    cutlass::gemm::collective::KernelScheduleAuto
  >::CollectiveOp;

using GemmKernel = cutlass::gemm::kernel::GemmUniversal<
    cute::Shape<int,int,int,int>, CollectiveMainloop, CollectiveEpilogue>;
using Gemm = cutlass::gemm::device::GemmUniversalAdapter<GemmKernel>;

auto* _anchor = &cutlass::device_kernel<GemmKernel>;


// ===== COMPILED SASS (sm_100a) =====

	.target	sm_100a

	.elftype	@"ET_EXEC"


//--------------------- .note.nv.tkinfo           --------------------------
	.section	.note.nv.tkinfo,"",@"SHT_NOTE"
	.sectionflags	@"SHF_NOTE_NV_TKINFO"
	.tkinfo
        /*0018*/ 	.word	0x00000002
        /*0030*/ 	.string	""
        /*0030*/ 	.string	"ptxas"
        /*0030*/ 	.string	"Cuda compilation tools, release 13.0, V13.0.88"
        /*0030*/ 	.string	"Build cuda_13.0.r13.0/compiler.36424714_0"
        /*0030*/ 	.string	"-arch sm_100a -m 64 "



//--------------------- .note.nv.cuinfo           --------------------------
	.section	.note.nv.cuinfo,"",@"SHT_NOTE"
	.sectionflags	@"SHF_NOTE_NV_CUINFO"
        /*0018*/ 	.short	0x0002
        /*001a*/ 	.short	0x0064
        /*001c*/ 	.short	0x0082
	.zero		2


//--------------------- .nv.info                  --------------------------
	.section	.nv.info,"",@"SHT_CUDA_INFO"
	.align	4


	//----- nvinfo : EIATTR_REGCOUNT
	.align		4
        /*0000*/ 	.byte	0x04, 0x2f
        /*0002*/ 	.short	(.L_19 - .L_18)
	.align		4
.L_18:
        /*0004*/ 	.word	index@(_ZN7cutlass13device_kernelINS_4gemm6kernel13GemmUniversalIN4cute5tupleIJiiiiEEENS1_10collective13CollectiveMmaINS1_35MainloopSm100TmaUmmaWarpSpecializedILi8ELi2ELi4ENS5_IJNS4_1CILi1EEESB_SB_EEEEENS5_IJNSA_ILi128EEENSA_ILi64EEESF_EEENS_6half_tENS5_IJlSB_lEEESH_SI_NS4_8TiledMMAINS4_8MMA_AtomIJNS4_20SM100_MMA_F16BF16_SSISH_SH_fLi128ELi64ELNS4_4UMMA5MajorE0ELSN_0ELNSM_7ScaleInE0ELSO_0EEEEEENS4_6LayoutISC_NS5_IJNSA_ILi0EEESS_SS_EEEEENS5_IJNS4_10UnderscoreESV_SV_EEEEENS4_13SM90_TMA_LOADENS4_14ComposedLayoutINS4_7SwizzleILi3ELi4ELi3EEENS4_18smem_ptr_flag_bitsILi16EEENSR_INS5_IJNSA_ILi8EEESF_EEENS5_IJSF_SB_EEEEEEEvNS4_8identityESY_S18_vS19_EENS_8epilogue10collective18CollectiveEpilogueINS1B_23Sm100TmaWarpSpecializedILi3ELi2ELi32ELb1ELb0EEEJSG_NS5_IJNSR_ISE_SB_EENSR_INSA_ILi32EEESB_EEEEESH_SI_SH_SI_NS1B_6fusion15FusionCallbacksIS1F_NS1K_13LinCombEltActINS1B_6thread4SiLuESH_fSH_fLNS_15FloatRoundStyleE2EEESG_S1J_JEEENS4_5SM1004TMEM4LOAD26SM100_TMEM_LOAD_32dp32b32xESY_NSZ_INS10_ILi2ELi4ELi3EEES13_NSR_INS5_IJS14_S1H_EEENS5_IJS1H_SB_EEEEEEENS4_39AutoVectorizingCopyWithAssumedAlignmentILi128EEENS4_14SM90_TMA_STOREES20_S22_S22_EEEvvEEEEvNT_6ParamsE)
        /*0008*/ 	.word	0x000000a5


	//----- nvinfo : EIATTR_FRAME_SIZE
	.align		4
.L_19:
        /*000c*/ 	.byte	0x04, 0x11
        /*000e*/ 	.short	(.L_21 - .L_20)
	.align		4
.L_20:
        /*0010*/ 	.word	index@($__internal_3_$__cuda_sm20_rcp_rn_f32_slowpath)
        /*0014*/ 	.word	0x00000000


	//----- nvinfo : EIATTR_FRAME_SIZE
	.align		4
.L_21:
        /*0018*/ 	.byte	0x04, 0x11
        /*001a*/ 	.short	(.L_23 - .L_22)
	.align		4
.L_22:
        /*001c*/ 	.word	index@($__internal_2_$__cuda_sm10x_tcgen05_guardrail_trap_unallocated_columns_being_dealloced)
        /*0020*/ 	.word	0x00000000


	//----- nvinfo : EIATTR_FRAME_SIZE
	.align		4
.L_23:
        /*0024*/ 	.byte	0x04, 0x11
        /*0026*/ 	.short	(.L_25 - .L_24)
	.align		4
.L_24:
        /*0028*/ 	.word	index@($__internal_1_$__cuda_sm10x_tcgen05_guardrail_trap_phase_invalid_during_alloc)
        /*002c*/ 	.word	0x00000000


	//----- nvinfo : EIATTR_FRAME_SIZE
	.align		4
.L_25:
        /*0030*/ 	.byte	0x04, 0x11
        /*0032*/ 	.short	(.L_27 - .L_26)
	.align		4
.L_26:
        /*0034*/ 	.word	index@($__internal_0_$__cuda_sm10x_tcgen05_guardrail_trap_col_being_dealloced_not_returned_by_alloc)
        /*0038*/ 	.word	0x00000000


	//----- nvinfo : EIATTR_FRAME_SIZE
	.align		4
.L_27:
        /*003c*/ 	.byte	0x04, 0x11
        /*003e*/ 	.short	(.L_29 - .L_28)
	.align		4
.L_28:
        /*0040*/ 	.word	index@(_ZN7cutlass13device_kernelINS_4gemm6kernel13GemmUniversalIN4cute5tupleIJiiiiEEENS1_10collective13CollectiveMmaINS1_35MainloopSm100TmaUmmaWarpSpecializedILi8ELi2ELi4ENS5_IJNS4_1CILi1EEESB_SB_EEEEENS5_IJNSA_ILi128EEENSA_ILi64EEESF_EEENS_6half_tENS5_IJlSB_lEEESH_SI_NS4_8TiledMMAINS4_8MMA_AtomIJNS4_20SM100_MMA_F16BF16_SSISH_SH_fLi128ELi64ELNS4_4UMMA5MajorE0ELSN_0ELNSM_7ScaleInE0ELSO_0EEEEEENS4_6LayoutISC_NS5_IJNSA_ILi0EEESS_SS_EEEEENS5_IJNS4_10UnderscoreESV_SV_EEEEENS4_13SM90_TMA_LOADENS4_14ComposedLayoutINS4_7SwizzleILi3ELi4ELi3EEENS4_18smem_ptr_flag_bitsILi16EEENSR_INS5_IJNSA_ILi8EEESF_EEENS5_IJSF_SB_EEEEEEEvNS4_8identityESY_S18_vS19_EENS_8epilogue10collective18CollectiveEpilogueINS1B_23Sm100TmaWarpSpecializedILi3ELi2ELi32ELb1ELb0EEEJSG_NS5_IJNSR_ISE_SB_EENSR_INSA_ILi32EEESB_EEEEESH_SI_SH_SI_NS1B_6fusion15FusionCallbacksIS1F_NS1K_13LinCombEltActINS1B_6thread4SiLuESH_fSH_fLNS_15FloatRoundStyleE2EEESG_S1J_JEEENS4_5SM1004TMEM4LOAD26SM100_TMEM_LOAD_32dp32b32xESY_NSZ_INS10_ILi2ELi4ELi3EEES13_NSR_INS5_IJS14_S1H_EEENS5_IJS1H_SB_EEEEEEENS4_39AutoVectorizingCopyWithAssumedAlignmentILi128EEENS4_14SM90_TMA_STOREES20_S22_S22_EEEvvEEEEvNT_6ParamsE)
        /*0044*/ 	.word	0x00000000


	//----- nvinfo : EIATTR_MIN_STACK_SIZE
	.align		4
.L_29:
        /*0048*/ 	.byte	0x04, 0x12
        /*004a*/ 	.short	(.L_31 - .L_30)
	.align		4
.L_30:
        /*004c*/ 	.word	index@(_ZN7cutlass13device_kernelINS_4gemm6kernel13GemmUniversalIN4cute5tupleIJiiiiEEENS1_10collective13CollectiveMmaINS1_35MainloopSm100TmaUmmaWarpSpecializedILi8ELi2ELi4ENS5_IJNS4_1CILi1EEESB_SB_EEEEENS5_IJNSA_ILi128EEENSA_ILi64EEESF_EEENS_6half_tENS5_IJlSB_lEEESH_SI_NS4_8TiledMMAINS4_8MMA_AtomIJNS4_20SM100_MMA_F16BF16_SSISH_SH_fLi128ELi64ELNS4_4UMMA5MajorE0ELSN_0ELNSM_7ScaleInE0ELSO_0EEEEEENS4_6LayoutISC_NS5_IJNSA_ILi0EEESS_SS_EEEEENS5_IJNS4_10UnderscoreESV_SV_EEEEENS4_13SM90_TMA_LOADENS4_14ComposedLayoutINS4_7SwizzleILi3ELi4ELi3EEENS4_18smem_ptr_flag_bitsILi16EEENSR_INS5_IJNSA_ILi8EEESF_EEENS5_IJSF_SB_EEEEEEEvNS4_8identityESY_S18_vS19_EENS_8epilogue10collective18CollectiveEpilogueINS1B_23Sm100TmaWarpSpecializedILi3ELi2ELi32ELb1ELb0EEEJSG_NS5_IJNSR_ISE_SB_EENSR_INSA_ILi32EEESB_EEEEESH_SI_SH_SI_NS1B_6fusion15FusionCallbacksIS1F_NS1K_13LinCombEltActINS1B_6thread4SiLuESH_fSH_fLNS_15FloatRoundStyleE2EEESG_S1J_JEEENS4_5SM1004TMEM4LOAD26SM100_TMEM_LOAD_32dp32b32xESY_NSZ_INS10_ILi2ELi4ELi3EEES13_NSR_INS5_IJS14_S1H_EEENS5_IJS1H_SB_EEEEEEENS4_39AutoVectorizingCopyWithAssumedAlignmentILi128EEENS4_14SM90_TMA_STOREES20_S22_S22_EEEvvEEEEvNT_6ParamsE)
        /*0050*/ 	.word	0x00000000
.L_31:


//--------------------- .nv.compat                --------------------------
	.section	.nv.compat,"",@"SHT_CUDA_COMPAT_INFO"
	.align	4
        /*0000*/ 	.byte	0x02, 0x09, 0x01, 0x00, 0x02, 0x02, 0x02, 0x00, 0x02, 0x05, 0x05, 0x00, 0x03, 0x07, 0x01, 0x01
        /*0010*/ 	.byte	0x02, 0x03, 0x01, 0x00, 0x02, 0x06, 0x01, 0x00, 0x04, 0x0b, 0x08, 0x00, 0x09, 0x00, 0x00, 0x00
        /*0020*/ 	.byte	0x00, 0x00, 0x00, 0x00


//--------------------- .nv.info._ZN7cutlass13device_kernelINS_4gemm6kernel13GemmUniversalIN4cute5tupleIJiiiiEEENS1_10collective13CollectiveMmaINS1_35MainloopSm100TmaUmmaWarpSpecializedILi8ELi2ELi4ENS5_IJNS4_1CILi1EEESB_SB_EEEEENS5_IJNSA_ILi128EEENSA_ILi64EEESF_EEENS_6half_tENS5_IJlSB_lEEESH_SI_NS4_8TiledMMAINS4_8MMA_AtomIJNS4_20SM100_MMA_F16BF16_SSISH_SH_fLi128ELi64ELNS4_4UMMA5MajorE0ELSN_0ELNSM_7ScaleInE0ELSO_0EEEEEENS4_6LayoutISC_NS5_IJNSA_ILi0EEESS_SS_EEEEENS5_IJNS4_10UnderscoreESV_SV_EEEEENS4_13SM90_TMA_LOADENS4_14ComposedLayoutINS4_7SwizzleILi3ELi4ELi3EEENS4_18smem_ptr_flag_bitsILi16EEENSR_INS5_IJNSA_ILi8EEESF_EEENS5_IJSF_SB_EEEEEEEvNS4_8identityESY_S18_vS19_EENS_8epilogue10collective18CollectiveEpilogueINS1B_23Sm100TmaWarpSpecializedILi3ELi2ELi32ELb1ELb0EEEJSG_NS5_IJNSR_ISE_SB_EENSR_INSA_ILi32EEESB_EEEEESH_SI_SH_SI_NS1B_6fusion15FusionCallbacksIS1F_NS1K_13LinCombEltActINS1B_6thread4SiLuESH_fSH_fLNS_15FloatRoundStyleE2EEESG_S1J_JEEENS4_5SM1004TMEM4LOAD26SM100_TMEM_LOAD_32dp32b32xESY_NSZ_INS10_ILi2ELi4ELi3EEES13_NSR_INS5_IJS14_S1H_EEENS5_IJS1H_SB_EEEEEEENS4_39AutoVectorizingCopyWithAssumedAlignmentILi128EEENS4_14SM90_TMA_STOREES20_S22_S22_EEEvvEEEEvNT_6ParamsE --------------------------
	.section	.nv.info._ZN7cutlass13device_kernelINS_4gemm6kernel13GemmUniversalIN4cute5tupleIJiiiiEEENS1_10collective13CollectiveMmaINS1_35MainloopSm100TmaUmmaWarpSpecializedILi8ELi2ELi4ENS5_IJNS4_1CILi1EEESB_SB_EEEEENS5_IJNSA_ILi128EEENSA_ILi64EEESF_EEENS_6half_tENS5_IJlSB_lEEESH_SI_NS4_8TiledMMAINS4_8MMA_AtomIJNS4_20SM100_MMA_F16BF16_SSISH_SH_fLi128ELi64ELNS4_4UMMA5MajorE0ELSN_0ELNSM_7ScaleInE0ELSO_0EEEEEENS4_6LayoutISC_NS5_IJNSA_ILi0EEESS_SS_EEEEENS5_IJNS4_10UnderscoreESV_SV_EEEEENS4_13SM90_TMA_LOADENS4_14ComposedLayoutINS4_7SwizzleILi3ELi4ELi3EEENS4_18smem_ptr_flag_bitsILi16EEENSR_INS5_IJNSA_ILi8EEESF_EEENS5_IJSF_SB_EEEEEEEvNS4_8identityESY_S18_vS19_EENS_8epilogue10collective18CollectiveEpilogueINS1B_23Sm100TmaWarpSpecializedILi3ELi2ELi32ELb1ELb0EEEJSG_NS5_IJNSR_ISE_SB_EENSR_INSA_ILi32EEESB_EEEEESH_SI_SH_SI_NS1B_6fusion15FusionCallbacksIS1F_NS1K_13LinCombEltActINS1B_6thread4SiLuESH_fSH_fLNS_15FloatRoundStyleE2EEESG_S1J_JEEENS4_5SM1004TMEM4LOAD26SM100_TMEM_LOAD_32dp32b32xESY_NSZ_INS10_ILi2ELi4ELi3EEES13_NSR_INS5_IJS14_S1H_EEENS5_IJS1H_SB_EEEEEEENS4_39AutoVectorizingCopyWithAssumedAlignmentILi128EEENS4_14SM90_TMA_STOREES20_S22_S22_EEEvvEEEEvNT_6ParamsE,"",@"SHT_CUDA_INFO"
	.sectionflags	@""
	.align	4


	//----- nvinfo : EIATTR_CUDA_API_VERSION
	.align		4
        /*0000*/ 	.byte	0x04, 0x37
        /*0002*/ 	.short	(.L_33 - .L_32)
.L_32:
        /*0004*/ 	.word	0x00000082


	//----- nvinfo : EIATTR_KPARAM_INFO
	.align		4
.L_33:
        /*0008*/ 	.byte	0x04, 0x17
        /*000a*/ 	.short	(.L_35 - .L_34)
.L_34:
        /*000c*/ 	.word	0x00000000
        /*0010*/ 	.short	0x0000
        /*0012*/ 	.short	0x0000
        /*0014*/ 	.byte	0x00, 0xf0, 0x01, 0x20


	//----- nvinfo : EIATTR_AT_ENTRY_FRAGMENTS
	.align		4
.L_35:
        /*0018*/ 	.byte	0x04, 0x4f
        /*001a*/ 	.short	(.L_37 - .L_36)


	//   ....[0]....
.L_36:
        /*001c*/ 	.word	0x00000006


	//----- nvinfo : EIATTR_RESERVED_SMEM_USED
	.align		4
.L_37:
        /*0020*/ 	.byte	0x01, 0x41
	.zero		2


	//----- nvinfo : EIATTR_SPARSE_MMA_MASK
	.align		4
        /*0024*/ 	.byte	0x03, 0x50
        /*0026*/ 	.short	0x0000


	//----- nvinfo : EIATTR_TCGEN05_1CTA_USED
	.align		4
        /*0028*/ 	.byte	0x01, 0x51
	.zero		2


	//----- nvinfo : EIATTR_MAXREG_COUNT
	.align		4
        /*002c*/ 	.byte	0x03, 0x1b
        /*002e*/ 	.short	0x00ff


	//----- nvinfo : EIATTR_NUM_BARRIERS
	.align		4
        /*0030*/ 	.byte	0x02, 0x4c
        /*0032*/ 	.byte	0x07
	.zero		1


	//----- nvinfo : EIATTR_EXTERNS
	.align		4
        /*0034*/ 	.byte	0x04, 0x0f
        /*0036*/ 	.short	(.L_39 - .L_38)


	//   ....[0]....
	.align		4
.L_38:
        /*0038*/ 	.word	index@(__assertfail)


	//----- nvinfo : EIATTR_MERCURY_ISA_VERSION
	.align		4
.L_39:
        /*003c*/ 	.byte	0x03, 0x5f
        /*003e*/ 	.short	0x0101


	//----- nvinfo : EIATTR_INT_WARP_WIDE_INSTR_OFFSETS
	.align		4
        /*0040*/ 	.byte	0x04, 0x31
        /*0042*/ 	.short	(.L_41 - .L_40)


	//   ....[0]....
.L_40:
        /*0044*/ 	.word	0x00001e00


	//   ....[1]....
        /*0048*/ 	.word	0x00003a80


	//   ....[2]....
        /*004c*/ 	.word	0x00003ab0


	//   ....[3]....
        /*0050*/ 	.word	0x00003b00


	//   ....[4]....
        /*0054*/ 	.word	0x000043f0


	//   ....[5]....
        /*0058*/ 	.word	0x00004410


	//   ....[6]....
        /*005c*/ 	.word	0x000046e0


	//   ....[7]....
        /*0060*/ 	.word	0x00004810


	//----- nvinfo : EIATTR_COOP_GROUP_MASK_REGIDS
	.align		4
.L_41:
        /*0064*/ 	.byte	0x04, 0x29
        /*0066*/ 	.short	(.L_43 - .L_42)


	//   ....[0]....
.L_42:
        /*0068*/ 	.word	0xffffffff


	//   ....[1]....
        /*006c*/ 	.word	0xffffffff


	//   ....[2]....
        /*0070*/ 	.word	0xffffffff


	//   ....[3]....
        /*0074*/ 	.word	0xffffffff


	//   ....[4]....
        /*0078*/ 	.word	0xffffffff


	//   ....[5]....
        /*007c*/ 	.word	0xffffffff


	//   ....[6]....
        /*0080*/ 	.word	0xffffffff


	//   ....[7]....
        /*0084*/ 	.word	0xffffffff


	//   ....[8]....
        /*0088*/ 	.word	0xffffffff


	//   ....[9]....
        /*008c*/ 	.word	0xffffffff


	//   ....[10]....
        /*0090*/ 	.word	0xffffffff


	//   ....[11]....
        /*0094*/ 	.word	0xffffffff


	//   ....[12]....
        /*0098*/ 	.word	0xffffffff


	//----- nvinfo : EIATTR_COOP_GROUP_INSTR_OFFSETS
	.align		4
.L_43:
        /*009c*/ 	.byte	0x04, 0x28
        /*009e*/ 	.short	(.L_45 - .L_44)


	//   ....[0]....
.L_44:
        /*00a0*/ 	.word	0x00000090


	//   ....[1]....
        /*00a4*/ 	.word	0x000004a0


	//   ....[2]....
        /*00a8*/ 	.word	0x00000690


	//   ....[3]....
        /*00ac*/ 	.word	0x00000810


	//   ....[4]....
        /*00b0*/ 	.word	0x00000910


	//   ....[5]....
        /*00b4*/ 	.word	0x00000a80


	//   ....[6]....
        /*00b8*/ 	.word	0x00000c20


	//   ....[7]....
        /*00bc*/ 	.word	0x00001ce0


	//   ....[8]....
        /*00c0*/ 	.word	0x00002d00


	//   ....[9]....
        /*00c4*/ 	.word	0x00002f10


	//   ....[10]....
        /*00c8*/ 	.word	0x00002f40


	//   ....[11]....
        /*00cc*/ 	.word	0x00003970


	//   ....[12]....
        /*00d0*/ 	.word	0x00003ba0


	//----- nvinfo : EIATTR_VRC_CTA_INIT_COUNT
	.align		4
.L_45:
        /*00d4*/ 	.byte	0x02, 0x4a
        /*00d6*/ 	.byte	0x80
	.zero		1


	//----- nvinfo : EIATTR_SYSCALL_OFFSETS
	.align		4
        /*00d8*/ 	.byte	0x04, 0x46
        /*00da*/ 	.short	(.L_47 - .L_46)


	//   ....[0]....
.L_46:
        /*00dc*/ 	.word	0x00005350


	//   ....[1]....
        /*00e0*/ 	.word	0x00005440


	//   ....[2]....
        /*00e4*/ 	.word	0x00005e40


	//----- nvinfo : EIATTR_MBARRIER_INSTR_OFFSETS
	.align		4
.L_47:
        /*00e8*/ 	.byte	0x04, 0x39
        /*00ea*/ 	.short	(.L_49 - .L_48)


	//   ....[0]....
.L_48:
        /*00ec*/ 	.word	0x00000580
        /*00f0*/ 	.word	0x000000ff
        /*00f4*/ 	.word	0x00000000
        /*00f8*/ 	.short	0x0100
        /*00fa*/ 	.byte	0x06
	.zero		1


	//   ....[1]....
        /*00fc*/ 	.word	0x00000590
        /*0100*/ 	.word	0x000000ff
        /*0104*/ 	.word	0x00000040
        /*0108*/ 	.short	0x0100
        /*010a*/ 	.byte	0x06
	.zero		1


	//   ....[2]....
        /*010c*/ 	.word	0x000005a0
        /*0110*/ 	.word	0x000000ff
        /*0114*/ 	.word	0x00000008
        /*0118*/ 	.short	0x0100
        /*011a*/ 	.byte	0x06
	.zero		1


	//   ....[3]....
        /*011c*/ 	.word	0x000005b0
        /*0120*/ 	.word	0x000000ff
        /*0124*/ 	.word	0x00000048
        /*0128*/ 	.short	0x0100
        /*012a*/ 	.byte	0x06
	.zero		1


	//   ....[4]....
        /*012c*/ 	.word	0x000005c0
        /*0130*/ 	.word	0x000000ff
        /*0134*/ 	.word	0x00000010
        /*0138*/ 	.short	0x0100
        /*013a*/ 	.byte	0x06
	.zero		1


	//   ....[5]....
        /*013c*/ 	.word	0x000005d0
        /*0140*/ 	.word	0x000000ff
        /*0144*/ 	.word	0x00000050
        /*0148*/ 	.short	0x0100
        /*014a*/ 	.byte	0x06
	.zero		1


	//   ....[6]....
        /*014c*/ 	.word	0x000005e0
        /*0150*/ 	.word	0x000000ff
        /*0154*/ 	.word	0x00000018
        /*0158*/ 	.short	0x0100
        /*015a*/ 	.byte	0x06
	.zero		1


	//   ....[7]....
        /*015c*/ 	.word	0x000005f0
        /*0160*/ 	.word	0x000000ff
        /*0164*/ 	.word	0x00000058
        /*0168*/ 	.short	0x0100
        /*016a*/ 	.byte	0x06
	.zero		1


	//   ....[8]....
        /*016c*/ 	.word	0x00000600
        /*0170*/ 	.word	0x000000ff
        /*0174*/ 	.word	0x00000020
        /*0178*/ 	.short	0x0100
        /*017a*/ 	.byte	0x06
	.zero		1


	//   ....[9]....
        /*017c*/ 	.word	0x00000610
        /*0180*/ 	.word	0x000000ff
        /*0184*/ 	.word	0x00000060
        /*0188*/ 	.short	0x0100
        /*018a*/ 	.byte	0x06
	.zero		1


	//   ....[10]....
        /*018c*/ 	.word	0x00000620
        /*0190*/ 	.word	0x000000ff
        /*0194*/ 	.word	0x00000028
        /*0198*/ 	.short	0x0100
        /*019a*/ 	.byte	0x06
	.zero		1


	//   ....[11]....
        /*019c*/ 	.word	0x00000630
        /*01a0*/ 	.word	0x000000ff
        /*01a4*/ 	.word	0x00000068
        /*01a8*/ 	.short	0x0100
        /*01aa*/ 	.byte	0x06
	.zero		1


	//   ....[12]....
        /*01ac*/ 	.word	0x00000640
        /*01b0*/ 	.word	0x000000ff
        /*01b4*/ 	.word	0x00000030
        /*01b8*/ 	.short	0x0100
        /*01ba*/ 	.byte	0x06
	.zero		1


	//   ....[13]....
        /*01bc*/ 	.word	0x00000650
        /*01c0*/ 	.word	0x000000ff
        /*01c4*/ 	.word	0x00000070
        /*01c8*/ 	.short	0x0100
        /*01ca*/ 	.byte	0x06
	.zero		1


	//   ....[14]....
        /*01cc*/ 	.word	0x00000660
        /*01d0*/ 	.word	0x000000ff
        /*01d4*/ 	.word	0x00000038
        /*01d8*/ 	.short	0x0100
        /*01da*/ 	.byte	0x06
	.zero		1


	//   ....[15]....
        /*01dc*/ 	.word	0x00000670
        /*01e0*/ 	.word	0x000000ff
        /*01e4*/ 	.word	0x00000078
        /*01e8*/ 	.short	0x0100
        /*01ea*/ 	.byte	0x06
	.zero		1


	//   ....[16]....
        /*01ec*/ 	.word	0x000007a0
        /*01f0*/ 	.word	0x000000ff
        /*01f4*/ 	.word	0x00000080
        /*01f8*/ 	.short	0x0100
        /*01fa*/ 	.byte	0x07
	.zero		1


	//   ....[17]....
        /*01fc*/ 	.word	0x000007b0
        /*0200*/ 	.word	0x000000ff
        /*0204*/ 	.word	0x00000098
        /*0208*/ 	.short	0x0100
        /*020a*/ 	.byte	0x07
	.zero		1


	//   ....[18]....
        /*020c*/ 	.word	0x000007c0
        /*0210*/ 	.word	0x000000ff
        /*0214*/ 	.word	0x00000088
        /*0218*/ 	.short	0x0100
        /*021a*/ 	.byte	0x07
	.zero		1


	//   ....[19]....
        /*021c*/ 	.word	0x000007d0
        /*0220*/ 	.word	0x000000ff
        /*0224*/ 	.word	0x000000a0
        /*0228*/ 	.short	0x0100
        /*022a*/ 	.byte	0x07
	.zero		1


	//   ....[20]....
        /*022c*/ 	.word	0x000007e0
        /*0230*/ 	.word	0x000000ff
        /*0234*/ 	.word	0x00000090
        /*0238*/ 	.short	0x0100
        /*023a*/ 	.byte	0x07
	.zero		1


	//   ....[21]....
        /*023c*/ 	.word	0x000007f0
        /*0240*/ 	.word	0x000000ff
        /*0244*/ 	.word	0x000000a8
        /*0248*/ 	.short	0x0100
        /*024a*/ 	.byte	0x07
	.zero		1


	//   ....[22]....
        /*024c*/ 	.word	0x000008e0
        /*0250*/ 	.word	0x000000ff
        /*0254*/ 	.word	0x000000b0
        /*0258*/ 	.short	0x0100
        /*025a*/ 	.byte	0x06
	.zero		1


	//   ....[23]....
        /*025c*/ 	.word	0x000008f0
        /*0260*/ 	.word	0x000000ff
        /*0264*/ 	.word	0x000000b8
        /*0268*/ 	.short	0x0100
        /*026a*/ 	.byte	0x06
	.zero		1


	//   ....[24]....
        /*026c*/ 	.word	0x00000a30
        /*0270*/ 	.word	0x000000ff
        /*0274*/ 	.word	0x000000c0
        /*0278*/ 	.short	0x0100
        /*027a*/ 	.byte	0x06
	.zero		1


	//   ....[25]....
        /*027c*/ 	.word	0x00000a40
        /*0280*/ 	.word	0x000000ff
        /*0284*/ 	.word	0x000000d0
        /*0288*/ 	.short	0x0100
        /*028a*/ 	.byte	0x06
	.zero		1


	//   ....[26]....
        /*028c*/ 	.word	0x00000a50
        /*0290*/ 	.word	0x000000ff
        /*0294*/ 	.word	0x000000c8
        /*0298*/ 	.short	0x0100
        /*029a*/ 	.byte	0x06
	.zero		1


	//   ....[27]....
        /*029c*/ 	.word	0x00000a60
        /*02a0*/ 	.word	0x000000ff
        /*02a4*/ 	.word	0x000000d8
        /*02a8*/ 	.short	0x0100
        /*02aa*/ 	.byte	0x06
	.zero		1


	//   ....[28]....
        /*02ac*/ 	.word	0x00000b90
        /*02b0*/ 	.word	0x000000ff
        /*02b4*/ 	.word	0x000000e0
        /*02b8*/ 	.short	0x0100
        /*02ba*/ 	.byte	0x07
	.zero		1


	//   ....[29]....
        /*02bc*/ 	.word	0x00000ba0
        /*02c0*/ 	.word	0x000000ff
        /*02c4*/ 	.word	0x00000100
        /*02c8*/ 	.short	0x0100
        /*02ca*/ 	.byte	0x07
	.zero		1


	//   ....[30]....
        /*02cc*/ 	.word	0x00000bb0
        /*02d0*/ 	.word	0x000000ff
        /*02d4*/ 	.word	0x000000e8
        /*02d8*/ 	.short	0x0100
        /*02da*/ 	.byte	0x07
	.zero		1


	//   ....[31]....
        /*02dc*/ 	.word	0x00000bc0
        /*02e0*/ 	.word	0x000000ff
        /*02e4*/ 	.word	0x00000108
        /*02e8*/ 	.short	0x0100
        /*02ea*/ 	.byte	0x07
	.zero		1


	//   ....[32]....
        /*02ec*/ 	.word	0x00000bd0
        /*02f0*/ 	.word	0x000000ff
        /*02f4*/ 	.word	0x000000f0
        /*02f8*/ 	.short	0x0100
        /*02fa*/ 	.byte	0x07
	.zero		1


	//   ....[33]....
        /*02fc*/ 	.word	0x00000be0
        /*0300*/ 	.word	0x000000ff
        /*0304*/ 	.word	0x00000110
        /*0308*/ 	.short	0x0100
        /*030a*/ 	.byte	0x07
	.zero		1


	//   ....[34]....
        /*030c*/ 	.word	0x00000bf0
        /*0310*/ 	.word	0x000000ff
        /*0314*/ 	.word	0x000000f8
        /*0318*/ 	.short	0x0100
        /*031a*/ 	.byte	0x07
	.zero		1


	//   ....[35]....
        /*031c*/ 	.word	0x00000c00
        /*0320*/ 	.word	0x000000ff
        /*0324*/ 	.word	0x00000118
        /*0328*/ 	.short	0x0100
        /*032a*/ 	.byte	0x07
	.zero		1


	//   ....[36]....
        /*032c*/ 	.word	0x00000cf0
        /*0330*/ 	.word	0x000000ff
        /*0334*/ 	.word	0x00000120
        /*0338*/ 	.short	0x0100
        /*033a*/ 	.byte	0x06
	.zero		1


	//   ....[37]....
        /*033c*/ 	.word	0x00000d00
        /*0340*/ 	.word	0x000000ff
        /*0344*/ 	.word	0x00000130
        /*0348*/ 	.short	0x0100
        /*034a*/ 	.byte	0x06
	.zero		1


	//   ....[38]....
        /*034c*/ 	.word	0x00000d10
        /*0350*/ 	.word	0x000000ff
        /*0354*/ 	.word	0x00000128
        /*0358*/ 	.short	0x0100
        /*035a*/ 	.byte	0x06
	.zero		1


	//   ....[39]....
        /*035c*/ 	.word	0x00000d20
        /*0360*/ 	.word	0x000000ff
        /*0364*/ 	.word	0x00000138
        /*0368*/ 	.short	0x0100
        /*036a*/ 	.byte	0x06
	.zero		1


	//   ....[40]....
        /*036c*/ 	.word	0x000015d0
        /*0370*/ 	.word	0x00000002
        /*0374*/ 	.word	0x00000130
        /*0378*/ 	.short	0x010a
        /*037a*/ 	.byte	0xff
	.zero		1


	//   ....[41]....
        /*037c*/ 	.word	0x00001600
        /*0380*/ 	.word	0x00000002
        /*0384*/ 	.word	0x00000120
        /*0388*/ 	.short	0x0101
        /*038a*/ 	.byte	0xff
	.zero		1


	//   ....[42]....
        /*038c*/ 	.word	0x000016d0
        /*0390*/ 	.word	0x000000ff
        /*0394*/ 	.word	0x00000040
        /*0398*/ 	.short	0x010a
        /*039a*/ 	.byte	0x08
	.zero		1


	//   ....[43]....
        /*039c*/ 	.word	0x00001770
        /*03a0*/ 	.word	0x000000ff
        /*03a4*/ 	.word	0x00000040
        /*03a8*/ 	.short	0x010a
        /*03aa*/ 	.byte	0x21
	.zero		1


	//   ....[44]....
        /*03ac*/ 	.word	0x000018c0
        /*03b0*/ 	.word	0x000000ff
        /*03b4*/ 	.word	0x00000040
        /*03b8*/ 	.short	0x010a
        /*03ba*/ 	.byte	0x08
	.zero		1


	//   ....[45]....
        /*03bc*/ 	.word	0x000019f0
        /*03c0*/ 	.word	0x000000ff
        /*03c4*/ 	.word	0x000000b8
        /*03c8*/ 	.short	0x0101
        /*03ca*/ 	.byte	0x05
	.zero		1


	//   ....[46]....
        /*03cc*/ 	.word	0x00001a00
        /*03d0*/ 	.word	0x000000ff
        /*03d4*/ 	.word	0x00000040
        /*03d8*/ 	.short	0x010a
        /*03da*/ 	.byte	0x08
	.zero		1


	//   ....[47]....
        /*03dc*/ 	.word	0x00001a80
        /*03e0*/ 	.word	0x000000ff
        /*03e4*/ 	.word	0x00000040
        /*03e8*/ 	.short	0x010a
        /*03ea*/ 	.byte	0x11
	.zero		1


	//   ....[48]....
        /*03ec*/ 	.word	0x00001bd0
        /*03f0*/ 	.word	0x000000ff
        /*03f4*/ 	.word	0x00000040
        /*03f8*/ 	.short	0x010a
        /*03fa*/ 	.byte	0x08
	.zero		1


	//   ....[49]....
        /*03fc*/ 	.word	0x00001d10
        /*0400*/ 	.word	0x00000002
        /*0404*/ 	.word	0x000000c0
        /*0408*/ 	.short	0x010a
        /*040a*/ 	.byte	0xff
	.zero		1


	//   ....[50]....
        /*040c*/ 	.word	0x00001dd0
        /*0410*/ 	.word	0x00000002
        /*0414*/ 	.word	0x00000000
        /*0418*/ 	.short	0x0101
        /*041a*/ 	.byte	0xff
	.zero		1


	//   ....[51]....
        /*041c*/ 	.word	0x00002330
        /*0420*/ 	.word	0x000000ff
        /*0424*/ 	.word	0x00000000
        /*0428*/ 	.short	0x010a
        /*042a*/ 	.byte	0x04
	.zero		1


	//   ....[52]....
        /*042c*/ 	.word	0x000023c0
        /*0430*/ 	.word	0x000000ff
        /*0434*/ 	.word	0x00000000
        /*0438*/ 	.short	0x010a
        /*043a*/ 	.byte	0x04
	.zero		1


	//   ....[53]....
        /*043c*/ 	.word	0x00002450
        /*0440*/ 	.word	0x000000ff
        /*0444*/ 	.word	0x00000000
        /*0448*/ 	.short	0x010a
        /*044a*/ 	.byte	0x04
	.zero		1


	//   ....[54]....
        /*044c*/ 	.word	0x000024e0
        /*0450*/ 	.word	0x000000ff
        /*0454*/ 	.word	0x00000000
        /*0458*/ 	.short	0x010a
        /*045a*/ 	.byte	0x04
	.zero		1


	//   ....[55]....
        /*045c*/ 	.word	0x00002570
        /*0460*/ 	.word	0x000000ff
        /*0464*/ 	.word	0x00000000
        /*0468*/ 	.short	0x010a
        /*046a*/ 	.byte	0x04
	.zero		1


	//   ....[56]....
        /*046c*/ 	.word	0x00002600
        /*0470*/ 	.word	0x000000ff
        /*0474*/ 	.word	0x00000000
        /*0478*/ 	.short	0x010a
        /*047a*/ 	.byte	0x04
	.zero		1


	//   ....[57]....
        /*047c*/ 	.word	0x00002690
        /*0480*/ 	.word	0x000000ff
        /*0484*/ 	.word	0x00000000
        /*0488*/ 	.short	0x010a
        /*048a*/ 	.byte	0x04
	.zero		1


	//   ....[58]....
        /*048c*/ 	.word	0x00002730
        /*0490*/ 	.word	0x00000000
        /*0494*/ 	.word	0x00000000
        /*0498*/ 	.short	0x010a
        /*049a*/ 	.byte	0xff
	.zero		1


	//   ....[59]....
        /*049c*/ 	.word	0x00002850
        /*04a0*/ 	.word	0x00000000
        /*04a4*/ 	.word	0x00000120
        /*04a8*/ 	.short	0x010a
        /*04aa*/ 	.byte	0xff
	.zero		1


	//   ....[60]....
        /*04ac*/ 	.word	0x000028c0
        /*04b0*/ 	.word	0x00000000
        /*04b4*/ 	.word	0x00000000
        /*04b8*/ 	.short	0x0101
        /*04ba*/ 	.byte	0xff
	.zero		1


	//   ....[61]....
        /*04bc*/ 	.word	0x000028e0
        /*04c0*/ 	.word	0x000000ff
        /*04c4*/ 	.word	0x000000d0
        /*04c8*/ 	.short	0x010a
        /*04ca*/ 	.byte	0x05
	.zero		1


	//   ....[62]....
        /*04cc*/ 	.word	0x00002a00
        /*04d0*/ 	.word	0x00000000
        /*04d4*/ 	.word	0x000000c0
        /*04d8*/ 	.short	0x010a
        /*04da*/ 	.byte	0xff
	.zero		1


	//   ....[63]....
        /*04dc*/ 	.word	0x00002b00
        /*04e0*/ 	.word	0x00000000
        /*04e4*/ 	.word	0x00000000
        /*04e8*/ 	.short	0x0101
        /*04ea*/ 	.byte	0xff
	.zero		1


	//   ....[64]....
        /*04ec*/ 	.word	0x00002b90
        /*04f0*/ 	.word	0x000000ff
        /*04f4*/ 	.word	0x000000d0
        /*04f8*/ 	.short	0x0106
        /*04fa*/ 	.byte	0x05
	.zero		1


	//   ....[65]....
        /*04fc*/ 	.word	0x00002bb0
        /*0500*/ 	.word	0x000000ff
        /*0504*/ 	.word	0x000000d0
        /*0508*/ 	.short	0x010a
        /*050a*/ 	.byte	0x05
	.zero		1


	//   ....[66]....
        /*050c*/ 	.word	0x00002c40
        /*0510*/ 	.word	0x000000ff
        /*0514*/ 	.word	0x000000d0
        /*0518*/ 	.short	0x0106
        /*051a*/ 	.byte	0x04
	.zero		1


	//   ....[67]....
        /*051c*/ 	.word	0x00002c80
        /*0520*/ 	.word	0x00000000
        /*0524*/ 	.word	0x000000d0
        /*0528*/ 	.short	0x010a
        /*052a*/ 	.byte	0xff
	.zero		1


	//   ....[68]....
        /*052c*/ 	.word	0x000031c0
        /*0530*/ 	.word	0x00000000
        /*0534*/ 	.word	0x000000c0
        /*0538*/ 	.short	0x010a
        /*053a*/ 	.byte	0xff
	.zero		1


	//   ....[69]....
        /*053c*/ 	.word	0x000032d0
        /*0540*/ 	.word	0x00000003
        /*0544*/ 	.word	0x00000000
        /*0548*/ 	.short	0x0101
        /*054a*/ 	.byte	0xff
	.zero		1


	//   ....[70]....
        /*054c*/ 	.word	0x000032e0
        /*0550*/ 	.word	0x000000ff
        /*0554*/ 	.word	0x00000000
        /*0558*/ 	.short	0x010a
        /*055a*/ 	.byte	0x06
	.zero		1


	//   ....[71]....
        /*055c*/ 	.word	0x00003300
        /*0560*/ 	.word	0x000000ff
        /*0564*/ 	.word	0x00000100
        /*0568*/ 	.short	0x010a
        /*056a*/ 	.byte	0x07
	.zero		1


	//   ....[72]....
        /*056c*/ 	.word	0x000033d0
        /*0570*/ 	.word	0x000000ff
        /*0574*/ 	.word	0x00000000
        /*0578*/ 	.short	0x010a
        /*057a*/ 	.byte	0x06
	.zero		1


	//   ....[73]....
        /*057c*/ 	.word	0x00003500
        /*0580*/ 	.word	0x000000ff
        /*0584*/ 	.word	0x00000000
        /*0588*/ 	.short	0x010a
        /*058a*/ 	.byte	0x1a
	.zero		1


	//   ....[74]....
        /*058c*/ 	.word	0x000037a0
        /*0590*/ 	.word	0x000000ff
        /*0594*/ 	.word	0x00000000
        /*0598*/ 	.short	0x010a
        /*059a*/ 	.byte	0x06
	.zero		1


	//   ....[75]....
        /*059c*/ 	.word	0x00003830
        /*05a0*/ 	.word	0x000000ff
        /*05a4*/ 	.word	0x00000000
        /*05a8*/ 	.short	0x010a
        /*05aa*/ 	.byte	0x06
	.zero		1


	//   ....[76]....
        /*05ac*/ 	.word	0x000038c0
        /*05b0*/ 	.word	0x000000ff
        /*05b4*/ 	.word	0x00000000
        /*05b8*/ 	.short	0x010a
        /*05ba*/ 	.byte	0x06
	.zero		1


	//   ....[77]....
        /*05bc*/ 	.word	0x00003950
        /*05c0*/ 	.word	0x000000ff
        /*05c4*/ 	.word	0x00000000
        /*05c8*/ 	.short	0x010a
        /*05ca*/ 	.byte	0x07
	.zero		1


	//   ....[78]....
        /*05cc*/ 	.word	0x00003d90
        /*05d0*/ 	.word	0x00000000
        /*05d4*/ 	.word	0x000000c0
        /*05d8*/ 	.short	0x010a
        /*05da*/ 	.byte	0xff
	.zero		1


	//   ....[79]....
        /*05dc*/ 	.word	0x00003e50
        /*05e0*/ 	.word	0x00000000
        /*05e4*/ 	.word	0x00000000
        /*05e8*/ 	.short	0x0101
        /*05ea*/ 	.byte	0xff
	.zero		1


	//   ....[80]....
        /*05ec*/ 	.word	0x00004170
        /*05f0*/ 	.word	0x000000ff
        /*05f4*/ 	.word	0x000000b8
        /*05f8*/ 	.short	0x010a
        /*05fa*/ 	.byte	0x0d
	.zero		1


	//   ....[81]....
        /*05fc*/ 	.word	0x00004390
        /*0600*/ 	.word	0x000000ff
        /*0604*/ 	.word	0x00000098
        /*0608*/ 	.short	0x010a
        /*060a*/ 	.byte	0x10
	.zero		1


	//   ....[82]....
        /*060c*/ 	.word	0x00004590
        /*0610*/ 	.word	0x000000ff
        /*0614*/ 	.word	0x00000080
        /*0618*/ 	.short	0x010b
        /*061a*/ 	.byte	0x10
	.zero		1


	//   ....[83]....
        /*061c*/ 	.word	0x000045e0
        /*0620*/ 	.word	0x000000ff
        /*0624*/ 	.word	0x00000000
        /*0628*/ 	.short	0x0101
        /*062a*/ 	.byte	0x11
	.zero		1


	//   ....[84]....
        /*062c*/ 	.word	0x00004620
        /*0630*/ 	.word	0x000000ff
        /*0634*/ 	.word	0x00000098
        /*0638*/ 	.short	0x010a
        /*063a*/ 	.byte	0x0e
	.zero		1


	//   ....[85]....
        /*063c*/ 	.word	0x00004860
        /*0640*/ 	.word	0x000000ff
        /*0644*/ 	.word	0x00000080
        /*0648*/ 	.short	0x010b
        /*064a*/ 	.byte	0x0e
	.zero		1


	//   ....[86]....
        /*064c*/ 	.word	0x000048d0
        /*0650*/ 	.word	0x000000ff
        /*0654*/ 	.word	0x00000000
        /*0658*/ 	.short	0x0101
        /*065a*/ 	.byte	0x10
	.zero		1


	//   ....[87]....
        /*065c*/ 	.word	0x00004920
        /*0660*/ 	.word	0x000000ff
        /*0664*/ 	.word	0x00000000
        /*0668*/ 	.short	0x010a
        /*066a*/ 	.byte	0x04
	.zero		1


	//   ....[88]....
        /*066c*/ 	.word	0x000049b0
        /*0670*/ 	.word	0x000000ff
        /*0674*/ 	.word	0x00000000
        /*0678*/ 	.short	0x010a
        /*067a*/ 	.byte	0x04
	.zero		1


	//   ....[89]....
        /*067c*/ 	.word	0x00004a50
        /*0680*/ 	.word	0x00000000
        /*0684*/ 	.word	0x00000000
        /*0688*/ 	.short	0x010a
        /*068a*/ 	.byte	0xff
	.zero		1


	//   ....[90]....
        /*068c*/ 	.word	0x00004cf0
        /*0690*/ 	.word	0x00000000
        /*0694*/ 	.word	0x000000c0
        /*0698*/ 	.short	0x010a
        /*069a*/ 	.byte	0xff
	.zero		1


	//   ....[91]....
        /*069c*/ 	.word	0x00004db0
        /*06a0*/ 	.word	0x00000000
        /*06a4*/ 	.word	0x00000000
        /*06a8*/ 	.short	0x0101
        /*06aa*/ 	.byte	0xff
	.zero		1


	//   ....[92]....
        /*06ac*/ 	.word	0x000058e0
        /*06b0*/ 	.word	0x00000002
        /*06b4*/ 	.word	0x00000080
        /*06b8*/ 	.short	0x010a
        /*06ba*/ 	.byte	0xff
	.zero		1


	//   ....[93]....
        /*06bc*/ 	.word	0x00005940
        /*06c0*/ 	.word	0x00000010
        /*06c4*/ 	.word	0x000000e0
        /*06c8*/ 	.short	0x010a
        /*06ca*/ 	.byte	0xff
	.zero		1


	//   ....[94]....
        /*06cc*/ 	.word	0x00005b30
        /*06d0*/ 	.word	0x00000002
        /*06d4*/ 	.word	0x00000080
        /*06d8*/ 	.short	0x010a
        /*06da*/ 	.byte	0xff
	.zero		1


	//   ....[95]....
        /*06dc*/ 	.word	0x00005cf0
        /*06e0*/ 	.word	0x00000058
        /*06e4*/ 	.word	0x000000e0
        /*06e8*/ 	.short	0x010a
        /*06ea*/ 	.byte	0xff
	.zero		1


	//   ....[96]....
        /*06ec*/ 	.word	0x00005f20
        /*06f0*/ 	.word	0x00000058
        /*06f4*/ 	.word	0x00000000
        /*06f8*/ 	.short	0x0101
        /*06fa*/ 	.byte	0xff
	.zero		1


	//   ....[97]....
        /*06fc*/ 	.word	0x00009bd0
        /*0700*/ 	.word	0x00000000
        /*0704*/ 	.word	0x00000000
        /*0708*/ 	.short	0x0101
        /*070a*/ 	.byte	0xff
	.zero		1


	//   ....[98]....
        /*070c*/ 	.word	0x00009c90
        /*0710*/ 	.word	0x00000002
        /*0714*/ 	.word	0x00000080
        /*0718*/ 	.short	0x010a
        /*071a*/ 	.byte	0xff
	.zero		1


	//   ....[99]....
        /*071c*/ 	.word	0x00009f10
        /*0720*/ 	.word	0x00000000
        /*0724*/ 	.word	0x00000000
        /*0728*/ 	.short	0x0101
        /*072a*/ 	.byte	0xff
	.zero		1


	//   ....[100]....
        /*072c*/ 	.word	0x00009f30
        /*0730*/ 	.word	0x00000002
        /*0734*/ 	.word	0x00000130
        /*0738*/ 	.short	0x010a
        /*073a*/ 	.byte	0xff
	.zero		1


	//   ....[101]....
        /*073c*/ 	.word	0x00009f90
        /*0740*/ 	.word	0x00000002
        /*0744*/ 	.word	0x00000040
        /*0748*/ 	.short	0x010a
        /*074a*/ 	.byte	0xff
	.zero		1


	//   ....[102]....
        /*074c*/ 	.word	0x00009ff0
        /*0750*/ 	.word	0x00000002
        /*0754*/ 	.word	0x00000040
        /*0758*/ 	.short	0x010a
        /*075a*/ 	.byte	0xff
	.zero		1


	//   ....[103]....
        /*075c*/ 	.word	0x0000a040
        /*0760*/ 	.word	0x00000002
        /*0764*/ 	.word	0x000000c0
        /*0768*/ 	.short	0x010a
        /*076a*/ 	.byte	0xff
	.zero		1


	//   ....[104]....
        /*076c*/ 	.word	0x0000a0a0
        /*0770*/ 	.word	0x00000000
        /*0774*/ 	.word	0x00000000
        /*0778*/ 	.short	0x010a
        /*077a*/ 	.byte	0xff
	.zero		1


	//   ....[105]....
        /*077c*/ 	.word	0x0000a100
        /*0780*/ 	.word	0x00000000
        /*0784*/ 	.word	0x00000000
        /*0788*/ 	.short	0x010a
        /*078a*/ 	.byte	0xff
	.zero		1


	//   ....[106]....
        /*078c*/ 	.word	0x0000a160
        /*0790*/ 	.word	0x00000000
        /*0794*/ 	.word	0x00000000
        /*0798*/ 	.short	0x010a
        /*079a*/ 	.byte	0xff
	.zero		1


	//   ....[107]....
        /*079c*/ 	.word	0x0000a1c0
        /*07a0*/ 	.word	0x00000000
        /*07a4*/ 	.word	0x00000000
        /*07a8*/ 	.short	0x010a
        /*07aa*/ 	.byte	0xff
	.zero		1


	//   ....[108]....
        /*07ac*/ 	.word	0x0000a220
        /*07b0*/ 	.word	0x00000000
        /*07b4*/ 	.word	0x00000000
        /*07b8*/ 	.short	0x010a
        /*07ba*/ 	.byte	0xff
	.zero		1


	//   ....[109]....
        /*07bc*/ 	.word	0x0000a280
        /*07c0*/ 	.word	0x00000000
        /*07c4*/ 	.word	0x00000000
        /*07c8*/ 	.short	0x010a
        /*07ca*/ 	.byte	0xff
	.zero		1


	//   ....[110]....
        /*07cc*/ 	.word	0x0000a2e0
        /*07d0*/ 	.word	0x00000000
        /*07d4*/ 	.word	0x00000000
        /*07d8*/ 	.short	0x010a
        /*07da*/ 	.byte	0xff
	.zero		1


	//   ....[111]....
        /*07dc*/ 	.word	0x0000a330
        /*07e0*/ 	.word	0x00000000
        /*07e4*/ 	.word	0x00000120
        /*07e8*/ 	.short	0x010a
        /*07ea*/ 	.byte	0xff
	.zero		1


	//   ....[112]....
        /*07ec*/ 	.word	0x0000a390
        /*07f0*/ 	.word	0x00000000
        /*07f4*/ 	.word	0x000000d0
        /*07f8*/ 	.short	0x010a
        /*07fa*/ 	.byte	0xff
	.zero		1


	//   ....[113]....
        /*07fc*/ 	.word	0x0000a3e0
        /*0800*/ 	.word	0x00000000
        /*0804*/ 	.word	0x000000c0
        /*0808*/ 	.short	0x010a
        /*080a*/ 	.byte	0xff
	.zero		1


	//   ....[114]....
        /*080c*/ 	.word	0x0000a440
        /*0810*/ 	.word	0x00000000
        /*0814*/ 	.word	0x000000d0
        /*0818*/ 	.short	0x010a
        /*081a*/ 	.byte	0xff
	.zero		1


	//   ....[115]....
        /*081c*/ 	.word	0x0000a490
        /*0820*/ 	.word	0x00000000
        /*0824*/ 	.word	0x000000c0
        /*0828*/ 	.short	0x010a
        /*082a*/ 	.byte	0xff
	.zero		1


	//   ....[116]....
        /*082c*/ 	.word	0x0000a4f0
        /*0830*/ 	.word	0x00000002
        /*0834*/ 	.word	0x00000100
        /*0838*/ 	.short	0x010a
        /*083a*/ 	.byte	0xff
	.zero		1


	//   ....[117]....
        /*083c*/ 	.word	0x0000a550
        /*0840*/ 	.word	0x00000000
        /*0844*/ 	.word	0x00000000
        /*0848*/ 	.short	0x010a
        /*084a*/ 	.byte	0xff
	.zero		1


	//   ....[118]....
        /*084c*/ 	.word	0x0000a5b0
        /*0850*/ 	.word	0x00000000
        /*0854*/ 	.word	0x00000000
        /*0858*/ 	.short	0x010a
        /*085a*/ 	.byte	0xff
	.zero		1


	//   ....[119]....
        /*085c*/ 	.word	0x0000a610
        /*0860*/ 	.word	0x00000000
        /*0864*/ 	.word	0x00000000
        /*0868*/ 	.short	0x010a
        /*086a*/ 	.byte	0xff
	.zero		1


	//   ....[120]....
        /*086c*/ 	.word	0x0000a670
        /*0870*/ 	.word	0x00000000
        /*0874*/ 	.word	0x00000000
        /*0878*/ 	.short	0x010a
        /*087a*/ 	.byte	0xff
	.zero		1


	//   ....[121]....
        /*087c*/ 	.word	0x0000a6d0
        /*0880*/ 	.word	0x00000000
        /*0884*/ 	.word	0x00000000
        /*0888*/ 	.short	0x010a
        /*088a*/ 	.byte	0xff
	.zero		1


	//   ....[122]....
        /*088c*/ 	.word	0x0000a720
        /*0890*/ 	.word	0x00000000
        /*0894*/ 	.word	0x000000c0
        /*0898*/ 	.short	0x010a
        /*089a*/ 	.byte	0xff
	.zero		1


	//   ....[123]....
        /*089c*/ 	.word	0x0000a780
        /*08a0*/ 	.word	0x00000000
        /*08a4*/ 	.word	0x000000b8
        /*08a8*/ 	.short	0x010a
        /*08aa*/ 	.byte	0xff
	.zero		1


	//   ....[124]....
        /*08ac*/ 	.word	0x0000a7e0
        /*08b0*/ 	.word	0x00000000
        /*08b4*/ 	.word	0x00000098
        /*08b8*/ 	.short	0x010a
        /*08ba*/ 	.byte	0xff
	.zero		1


	//   ....[125]....
        /*08bc*/ 	.word	0x0000a840
        /*08c0*/ 	.word	0x00000000
        /*08c4*/ 	.word	0x00000098
        /*08c8*/ 	.short	0x010a
        /*08ca*/ 	.byte	0xff
	.zero		1


	//   ....[126]....
        /*08cc*/ 	.word	0x0000a8a0
        /*08d0*/ 	.word	0x00000000
        /*08d4*/ 	.word	0x00000000
        /*08d8*/ 	.short	0x010a
        /*08da*/ 	.byte	0xff
	.zero		1


	//   ....[127]....
        /*08dc*/ 	.word	0x0000a900
        /*08e0*/ 	.word	0x00000000
        /*08e4*/ 	.word	0x00000000
        /*08e8*/ 	.short	0x010a
        /*08ea*/ 	.byte	0xff
	.zero		1


	//   ....[128]....
        /*08ec*/ 	.word	0x0000a950
        /*08f0*/ 	.word	0x00000000
        /*08f4*/ 	.word	0x000000c0
        /*08f8*/ 	.short	0x010a
        /*08fa*/ 	.byte	0xff
	.zero		1


	//   ....[129]....
        /*08fc*/ 	.word	0x0000a9a0
        /*0900*/ 	.word	0x00000002
        /*0904*/ 	.word	0x00000080
        /*0908*/ 	.short	0x010a
        /*090a*/ 	.byte	0xff
	.zero		1


	//   ....[130]....
        /*090c*/ 	.word	0x0000a9f0
        /*0910*/ 	.word	0x00000058
        /*0914*/ 	.word	0x000000e0
        /*0918*/ 	.short	0x010a
        /*091a*/ 	.byte	0xff
	.zero		1


	//----- nvinfo : EIATTR_NUM_MBARRIERS
	.align		4
.L_49:
        /*091c*/ 	.byte	0x03, 0x38
        /*091e*/ 	.short	0x0028


	//----- nvinfo : EIATTR_EXIT_INSTR_OFFSETS
	.align		4
        /*0920*/ 	.byte	0x04, 0x1c
        /*0922*/ 	.short	(.L_51 - .L_50)


	//   ....[0]....
.L_50:
        /*0924*/ 	.word	0x00002760


	//   ....[1]....
        /*0928*/ 	.word	0x00002c50


	//   ....[2]....
        /*092c*/ 	.word	0x00002cb0


	//   ....[3]....
        /*0930*/ 	.word	0x00003bb0


	//   ....[4]....
        /*0934*/ 	.word	0x00004a80


	//   ....[5]....
        /*0938*/ 	.word	0x00004ac0


	//   ....[6]....
        /*093c*/ 	.word	0x00009e00


	//   ....[7]....
        /*0940*/ 	.word	0x00009e80


	//   ....[8]....
        /*0944*/ 	.word	0x00009eb0


	//   ....[9]....
        /*0948*/ 	.word	0x00009f20


	//----- nvinfo : EIATTR_MAX_THREADS
	.align		4
.L_51:
        /*094c*/ 	.byte	0x04, 0x05
        /*094e*/ 	.short	(.L_53 - .L_52)
.L_52:
        /*0950*/ 	.word	0x00000100
        /*0954*/ 	.word	0x00000001
        /*0958*/ 	.word	0x00000001


	//----- nvinfo : EIATTR_CRS_STACK_SIZE
	.align		4
.L_53:
        /*095c*/ 	.byte	0x04, 0x1e
        /*095e*/ 	.short	(.L_55 - .L_54)
.L_54:
        /*0960*/ 	.word	0x00000000


	//----- nvinfo : EIATTR_CBANK_PARAM_SIZE
	.align		4
.L_55:
        /*0964*/ 	.byte	0x03, 0x19
        /*0966*/ 	.short	0x0800


	//----- nvinfo : EIATTR_PARAM_CBANK
	.align		4
        /*0968*/ 	.byte	0x04, 0x0a
        /*096a*/ 	.short	(.L_57 - .L_56)
	.align		4
.L_56:
        /*096c*/ 	.word	index@(.nv.constant0._ZN7cutlass13device_kernelINS_4gemm6kernel13GemmUniversalIN4cute5tupleIJiiiiEEENS1_10collective13CollectiveMmaINS1_35MainloopSm100TmaUmmaWarpSpecializedILi8ELi2ELi4ENS5_IJNS4_1CILi1EEESB_SB_EEEEENS5_IJNSA_ILi128EEENSA_ILi64EEESF_EEENS_6half_tENS5_IJlSB_lEEESH_SI_NS4_8TiledMMAINS4_8MMA_AtomIJNS4_20SM100_MMA_F16BF16_SSISH_SH_fLi128ELi64ELNS4_4UMMA5MajorE0ELSN_0ELNSM_7ScaleInE0ELSO_0EEEEEENS4_6LayoutISC_NS5_IJNSA_ILi0EEESS_SS_EEEEENS5_IJNS4_10UnderscoreESV_SV_EEEEENS4_13SM90_TMA_LOADENS4_14ComposedLayoutINS4_7SwizzleILi3ELi4ELi3EEENS4_18smem_ptr_flag_bitsILi16EEENSR_INS5_IJNSA_ILi8EEESF_EEENS5_IJSF_SB_EEEEEEEvNS4_8identityESY_S18_vS19_EENS_8epilogue10collective18CollectiveEpilogueINS1B_23Sm100TmaWarpSpecializedILi3ELi2ELi32ELb1ELb0EEEJSG_NS5_IJNSR_ISE_SB_EENSR_INSA_ILi32EEESB_EEEEESH_SI_SH_SI_NS1B_6fusion15FusionCallbacksIS1F_NS1K_13LinCombEltActINS1B_6thread4SiLuESH_fSH_fLNS_15FloatRoundStyleE2EEESG_S1J_JEEENS4_5SM1004TMEM4LOAD26SM100_TMEM_LOAD_32dp32b32xESY_NSZ_INS10_ILi2ELi4ELi3EEES13_NSR_INS5_IJS14_S1H_EEENS5_IJS1H_SB_EEEEEEENS4_39AutoVectorizingCopyWithAssumedAlignmentILi128EEENS4_14SM90_TMA_STOREES20_S22_S22_EEEvvEEEEvNT_6ParamsE)
        /*0970*/ 	.short	0x0380
        /*0972*/ 	.short	0x0800


	//----- nvinfo : EIATTR_SW_WAR
	.align		4
.L_57:
        /*0974*/ 	.byte	0x04, 0x36
        /*0976*/ 	.short	(.L_59 - .L_58)
.L_58:
        /*0978*/ 	.word	0x00000008
.L_59:


//--------------------- .nv.callgraph             --------------------------
	.section	.nv.callgraph,"",@"SHT_CUDA_CALLGRAPH"
	.align	4
	.sectionentsize	8
	.align		4
        /*0000*/ 	.word	0x00000000
	.align		4
        /*0004*/ 	.word	0xffffffff
	.align		4
        /*0008*/ 	.word	index@(_ZN7cutlass13device_kernelINS_4gemm6kernel13GemmUniversalIN4cute5tupleIJiiiiEEENS1_10collective13CollectiveMmaINS1_35MainloopSm100TmaUmmaWarpSpecializedILi8ELi2ELi4ENS5_IJNS4_1CILi1EEESB_SB_EEEEENS5_IJNSA_ILi128EEENSA_ILi64EEESF_EEENS_6half_tENS5_IJlSB_lEEESH_SI_NS4_8TiledMMAINS4_8MMA_AtomIJNS4_20SM100_MMA_F16BF16_SSISH_SH_fLi128ELi64ELNS4_4UMMA5MajorE0ELSN_0ELNSM_7ScaleInE0ELSO_0EEEEEENS4_6LayoutISC_NS5_IJNSA_ILi0EEESS_SS_EEEEENS5_IJNS4_10UnderscoreESV_SV_EEEEENS4_13SM90_TMA_LOADENS4_14ComposedLayoutINS4_7SwizzleILi3ELi4ELi3EEENS4_18smem_ptr_flag_bitsILi16EEENSR_INS5_IJNSA_ILi8EEESF_EEENS5_IJSF_SB_EEEEEEEvNS4_8identityESY_S18_vS19_EENS_8epilogue10collective18CollectiveEpilogueINS1B_23Sm100TmaWarpSpecializedILi3ELi2ELi32ELb1ELb0EEEJSG_NS5_IJNSR_ISE_SB_EENSR_INSA_ILi32EEESB_EEEEESH_SI_SH_SI_NS1B_6fusion15FusionCallbacksIS1F_NS1K_13LinCombEltActINS1B_6thread4SiLuESH_fSH_fLNS_15FloatRoundStyleE2EEESG_S1J_JEEENS4_5SM1004TMEM4LOAD26SM100_TMEM_LOAD_32dp32b32xESY_NSZ_INS10_ILi2ELi4ELi3EEES13_NSR_INS5_IJS14_S1H_EEENS5_IJS1H_SB_EEEEEEENS4_39AutoVectorizingCopyWithAssumedAlignmentILi128EEENS4_14SM90_TMA_STOREES20_S22_S22_EEEvvEEEEvNT_6ParamsE)
	.align		4
        /*000c*/ 	.word	index@(__assertfail)
	.align		4
        /*0010*/ 	.word	0x00000000
	.align		4
        /*0014*/ 	.word	0xfffffffe
	.align		4
        /*0018*/ 	.word	0x00000000
	.align		4
        /*001c*/ 	.word	0xfffffffd
	.align		4
        /*0020*/ 	.word	0x00000000
	.align		4
        /*0024*/ 	.word	0xfffffffc


//--------------------- .nv.constant4             --------------------------
	.section	.nv.constant4,"a",@progbits
	.align	8
	.align		8
.nv.constant4:
        /*0000*/ 	.dword	__assertfail
	.align		8
        /*0008*/ 	.dword	__unnamed_1
	.align		8
        /*0010*/ 	.dword	__unnamed_2
	.align		8
        /*0018*/ 	.dword	_ZN39_INTERNAL_75fb7ce6_4_k_cu_8c65402d_29574cuda3std3__45__cpo5beginE
	.align		8
        /*0020*/ 	.dword	_ZN39_INTERNAL_75fb7ce6_4_k_cu_8c65402d_29574cuda3std3__45__cpo3endE
	.align		8
        /*0028*/ 	.dword	_ZN39_INTERNAL_75fb7ce6_4_k_cu_8c65402d_29574cuda3std3__45__cpo6cbeginE
	.align		8
        /*0030*/ 	.dword	_ZN39_INTERNAL_75fb7ce6_4_k_cu_8c65402d_29574cuda3std3__45__cpo4cendE
	.align		8
        /*0038*/ 	.dword	_ZN39_INTERNAL_75fb7ce6_4_k_cu_8c65402d_29574cuda3std3__441_GLOBAL__N__75fb7ce6_4_k_cu_8c65402d_29576ignoreE
	.align		8
        /*0040*/ 	.dword	_ZN39_INTERNAL_75fb7ce6_4_k_cu_8c65402d_29574cuda3std3__419piecewise_constructE
	.align		8
        /*0048*/ 	.dword	_ZN39_INTERNAL_75fb7ce6_4_k_cu_8c65402d_29574cuda3std3__48in_placeE
	.align		8
        /*0050*/ 	.dword	_ZN39_INTERNAL_75fb7ce6_4_k_cu_8c65402d_29574cuda3std6ranges3__45__cpo4swapE
	.align		8
        /*0058*/ 	.dword	_ZN39_INTERNAL_75fb7ce6_4_k_cu_8c65402d_29574cuda3std6ranges3__45__cpo9iter_moveE
	.align		8
        /*0060*/ 	.dword	_ZN39_INTERNAL_75fb7ce6_4_k_cu_8c65402d_29574cute7productE
	.align		8
        /*0068*/ 	.dword	_ZN39_INTERNAL_75fb7ce6_4_k_cu_8c65402d_29574cute1_E
	.align		8
        /*0070*/ 	.dword	$str$25
	.align		8
        /*0078*/ 	.dword	$str$26
	.align		8
        /*0080*/ 	.dword	$str$27
	.align		8
        /*0088*/ 	.dword	$str$28


//--------------------- .text._ZN7cutlass13device_kernelINS_4gemm6kernel13GemmUniversalIN4cute5tupleIJiiiiEEENS1_10collective13CollectiveMmaINS1_35MainloopSm100TmaUmmaWarpSpecializedILi8ELi2ELi4ENS5_IJNS4_1CILi1EEESB_SB_EEEEENS5_IJNSA_ILi128EEENSA_ILi64EEESF_EEENS_6half_tENS5_IJlSB_lEEESH_SI_NS4_8TiledMMAINS4_8MMA_AtomIJNS4_20SM100_MMA_F16BF16_SSISH_SH_fLi128ELi64ELNS4_4UMMA5MajorE0ELSN_0ELNSM_7ScaleInE0ELSO_0EEEEEENS4_6LayoutISC_NS5_IJNSA_ILi0EEESS_SS_EEEEENS5_IJNS4_10UnderscoreESV_SV_EEEEENS4_13SM90_TMA_LOADENS4_14ComposedLayoutINS4_7SwizzleILi3ELi4ELi3EEENS4_18smem_ptr_flag_bitsILi16EEENSR_INS5_IJNSA_ILi8EEESF_EEENS5_IJSF_SB_EEEEEEEvNS4_8identityESY_S18_vS19_EENS_8epilogue10collective18CollectiveEpilogueINS1B_23Sm100TmaWarpSpecializedILi3ELi2ELi32ELb1ELb0EEEJSG_NS5_IJNSR_ISE_SB_EENSR_INSA_ILi32EEESB_EEEEESH_SI_SH_SI_NS1B_6fusion15FusionCallbacksIS1F_NS1K_13LinCombEltActINS1B_6thread4SiLuESH_fSH_fLNS_15FloatRoundStyleE2EEESG_S1J_JEEENS4_5SM1004TMEM4LOAD26SM100_TMEM_LOAD_32dp32b32xESY_NSZ_INS10_ILi2ELi4ELi3EEES13_NSR_INS5_IJS14_S1H_EEENS5_IJS1H_SB_EEEEEEENS4_39AutoVectorizingCopyWithAssumedAlignmentILi128EEENS4_14SM90_TMA_STOREES20_S22_S22_EEEvvEEEEvNT_6ParamsE --------------------------
	.section	.text._ZN7cutlass13device_kernelINS_4gemm6kernel13GemmUniversalIN4cute5tupleIJiiiiEEENS1_10collective13CollectiveMmaINS1_35MainloopSm100TmaUmmaWarpSpecializedILi8ELi2ELi4ENS5_IJNS4_1CILi1EEESB_SB_EEEEENS5_IJNSA_ILi128EEENSA_ILi64EEESF_EEENS_6half_tENS5_IJlSB_lEEESH_SI_NS4_8TiledMMAINS4_8MMA_AtomIJNS4_20SM100_MMA_F16BF16_SSISH_SH_fLi128ELi64ELNS4_4UMMA5MajorE0ELSN_0ELNSM_7ScaleInE0ELSO_0EEEEEENS4_6LayoutISC_NS5_IJNSA_ILi0EEESS_SS_EEEEENS5_IJNS4_10UnderscoreESV_SV_EEEEENS4_13SM90_TMA_LOADENS4_14ComposedLayoutINS4_7SwizzleILi3ELi4ELi3EEENS4_18smem_ptr_flag_bitsILi16EEENSR_INS5_IJNSA_ILi8EEESF_EEENS5_IJSF_SB_EEEEEEEvNS4_8identityESY_S18_vS19_EENS_8epilogue10collective18CollectiveEpilogueINS1B_23Sm100TmaWarpSpecializedILi3ELi2ELi32ELb1ELb0EEEJSG_NS5_IJNSR_ISE_SB_EENSR_INSA_ILi32EEESB_EEEEESH_SI_SH_SI_NS1B_6fusion15FusionCallbacksIS1F_NS1K_13LinCombEltActINS1B_6thread4SiLuESH_fSH_fLNS_15FloatRoundStyleE2EEESG_S1J_JEEENS4_5SM1004TMEM4LOAD26SM100_TMEM_LOAD_32dp32b32xESY_NSZ_INS10_ILi2ELi4ELi3EEES13_NSR_INS5_IJS14_S1H_EEENS5_IJS1H_SB_EEEEEEENS4_39AutoVectorizingCopyWithAssumedAlignmentILi128EEENS4_14SM90_TMA_STOREES20_S22_S22_EEEvvEEEEvNT_6ParamsE,"ax",@progbits
	.align	128
.text._ZN7cutlass13device_kernelINS_4gemm6kernel13GemmUniversalIN4cute5tupleIJiiiiEEENS1_10collective13CollectiveMmaINS1_35MainloopSm100TmaUmmaWarpSpecializedILi8ELi2ELi4ENS5_IJNS4_1CILi1EEESB_SB_EEEEENS5_IJNSA_ILi128EEENSA_ILi64EEESF_EEENS_6half_tENS5_IJlSB_lEEESH_SI_NS4_8TiledMMAINS4_8MMA_AtomIJNS4_20SM100_MMA_F16BF16_SSISH_SH_fLi128ELi64ELNS4_4UMMA5MajorE0ELSN_0ELNSM_7ScaleInE0ELSO_0EEEEEENS4_6LayoutISC_NS5_IJNSA_ILi0EEESS_SS_EEEEENS5_IJNS4_10UnderscoreESV_SV_EEEEENS4_13SM90_TMA_LOADENS4_14ComposedLayoutINS4_7SwizzleILi3ELi4ELi3EEENS4_18smem_ptr_flag_bitsILi16EEENSR_INS5_IJNSA_ILi8EEESF_EEENS5_IJSF_SB_EEEEEEEvNS4_8identityESY_S18_vS19_EENS_8epilogue10collective18CollectiveEpilogueINS1B_23Sm100TmaWarpSpecializedILi3ELi2ELi32ELb1ELb0EEEJSG_NS5_IJNSR_ISE_SB_EENSR_INSA_ILi32EEESB_EEEEESH_SI_SH_SI_NS1B_6fusion15FusionCallbacksIS1F_NS1K_13LinCombEltActINS1B_6thread4SiLuESH_fSH_fLNS_15FloatRoundStyleE2EEESG_S1J_JEEENS4_5SM1004TMEM4LOAD26SM100_TMEM_LOAD_32dp32b32xESY_NSZ_INS10_ILi2ELi4ELi3EEES13_NSR_INS5_IJS14_S1H_EEENS5_IJS1H_SB_EEEEEEENS4_39AutoVectorizingCopyWithAssumedAlignmentILi128EEENS4_14SM90_TMA_STOREES20_S22_S22_EEEvvEEEEvNT_6ParamsE:
        .type           _ZN7cutlass13device_kernelINS_4gemm6kernel13GemmUniversalIN4cute5tupleIJiiiiEEENS1_10collective13CollectiveMmaINS1_35MainloopSm100TmaUmmaWarpSpecializedILi8ELi2ELi4ENS5_IJNS4_1CILi1EEESB_SB_EEEEENS5_IJNSA_ILi128EEENSA_ILi64EEESF_EEENS_6half_tENS5_IJlSB_lEEESH_SI_NS4_8TiledMMAINS4_8MMA_AtomIJNS4_20SM100_MMA_F16BF16_SSISH_SH_fLi128ELi64ELNS4_4UMMA5MajorE0ELSN_0ELNSM_7ScaleInE0ELSO_0EEEEEENS4_6LayoutISC_NS5_IJNSA_ILi0EEESS_SS_EEEEENS5_IJNS4_10UnderscoreESV_SV_EEEEENS4_13SM90_TMA_LOADENS4_14ComposedLayoutINS4_7SwizzleILi3ELi4ELi3EEENS4_18smem_ptr_flag_bitsILi16EEENSR_INS5_IJNSA_ILi8EEESF_EEENS5_IJSF_SB_EEEEEEEvNS4_8identityESY_S18_vS19_EENS_8epilogue10collective18CollectiveEpilogueINS1B_23Sm100TmaWarpSpecializedILi3ELi2ELi32ELb1ELb0EEEJSG_NS5_IJNSR_ISE_SB_EENSR_INSA_ILi32EEESB_EEEEESH_SI_SH_SI_NS1B_6fusion15FusionCallbacksIS1F_NS1K_13LinCombEltActINS1B_6thread4SiLuESH_fSH_fLNS_15FloatRoundStyleE2EEESG_S1J_JEEENS4_5SM1004TMEM4LOAD26SM100_TMEM_LOAD_32dp32b32xESY_NSZ_INS10_ILi2ELi4ELi3EEES13_NSR_INS5_IJS14_S1H_EEENS5_IJS1H_SB_EEEEEEENS4_39AutoVectorizingCopyWithAssumedAlignmentILi128EEENS4_14SM90_TMA_STOREES20_S22_S22_EEEvvEEEEvNT_6ParamsE,@function
        .size           _ZN7cutlass13device_kernelINS_4gemm6kernel13GemmUniversalIN4cute5tupleIJiiiiEEENS1_10collective13CollectiveMmaINS1_35MainloopSm100TmaUmmaWarpSpecializedILi8ELi2ELi4ENS5_IJNS4_1CILi1EEESB_SB_EEEEENS5_IJNSA_ILi128EEENSA_ILi64EEESF_EEENS_6half_tENS5_IJlSB_lEEESH_SI_NS4_8TiledMMAINS4_8MMA_AtomIJNS4_20SM100_MMA_F16BF16_SSISH_SH_fLi128ELi64ELNS4_4UMMA5MajorE0ELSN_0ELNSM_7ScaleInE0ELSO_0EEEEEENS4_6LayoutISC_NS5_IJNSA_ILi0EEESS_SS_EEEEENS5_IJNS4_10UnderscoreESV_SV_EEEEENS4_13SM90_TMA_LOADENS4_14ComposedLayoutINS4_7SwizzleILi3ELi4ELi3EEENS4_18smem_ptr_flag_bitsILi16EEENSR_INS5_IJNSA_ILi8EEESF_EEENS5_IJSF_SB_EEEEEEEvNS4_8identityESY_S18_vS19_EENS_8epilogue10collective18CollectiveEpilogueINS1B_23Sm100TmaWarpSpecializedILi3ELi2ELi32ELb1ELb0EEEJSG_NS5_IJNSR_ISE_SB_EENSR_INSA_ILi32EEESB_EEEEESH_SI_SH_SI_NS1B_6fusion15FusionCallbacksIS1F_NS1K_13LinCombEltActINS1B_6thread4SiLuESH_fSH_fLNS_15FloatRoundStyleE2EEESG_S1J_JEEENS4_5SM1004TMEM4LOAD26SM100_TMEM_LOAD_32dp32b32xESY_NSZ_INS10_ILi2ELi4ELi3EEES13_NSR_INS5_IJS14_S1H_EEENS5_IJS1H_SB_EEEEEEENS4_39AutoVectorizingCopyWithAssumedAlignmentILi128EEENS4_14SM90_TMA_STOREES20_S22_S22_EEEvvEEEEvNT_6ParamsE,(.L_x_263 - _ZN7cutlass13device_kernelINS_4gemm6kernel13GemmUniversalIN4cute5tupleIJiiiiEEENS1_10collective13CollectiveMmaINS1_35MainloopSm100TmaUmmaWarpSpecializedILi8ELi2ELi4ENS5_IJNS4_1CILi1EEESB_SB_EEEEENS5_IJNSA_ILi128EEENSA_ILi64EEESF_EEENS_6half_tENS5_IJlSB_lEEESH_SI_NS4_8TiledMMAINS4_8MMA_AtomIJNS4_20SM100_MMA_F16BF16_SSISH_SH_fLi128ELi64ELNS4_4UMMA5MajorE0ELSN_0ELNSM_7ScaleInE0ELSO_0EEEEEENS4_6LayoutISC_NS5_IJNSA_ILi0EEESS_SS_EEEEENS5_IJNS4_10UnderscoreESV_SV_EEEEENS4_13SM90_TMA_LOADENS4_14ComposedLayoutINS4_7SwizzleILi3ELi4ELi3EEENS4_18smem_ptr_flag_bitsILi16EEENSR_INS5_IJNSA_ILi8EEESF_EEENS5_IJSF_SB_EEEEEEEvNS4_8identityESY_S18_vS19_EENS_8epilogue10collective18CollectiveEpilogueINS1B_23Sm100TmaWarpSpecializedILi3ELi2ELi32ELb1ELb0EEEJSG_NS5_IJNSR_ISE_SB_EENSR_INSA_ILi32EEESB_EEEEESH_SI_SH_SI_NS1B_6fusion15FusionCallbacksIS1F_NS1K_13LinCombEltActINS1B_6thread4SiLuESH_fSH_fLNS_15FloatRoundStyleE2EEESG_S1J_JEEENS4_5SM1004TMEM4LOAD26SM100_TMEM_LOAD_32dp32b32xESY_NSZ_INS10_ILi2ELi4ELi3EEES13_NSR_INS5_IJS14_S1H_EEENS5_IJS1H_SB_EEEEEEENS4_39AutoVectorizingCopyWithAssumedAlignmentILi128EEENS4_14SM90_TMA_STOREES20_S22_S22_EEEvvEEEEvNT_6ParamsE)
        .other          _ZN7cutlass13device_kernelINS_4gemm6kernel13GemmUniversalIN4cute5tupleIJiiiiEEENS1_10collective13CollectiveMmaINS1_35MainloopSm100TmaUmmaWarpSpecializedILi8ELi2ELi4ENS5_IJNS4_1CILi1EEESB_SB_EEEEENS5_IJNSA_ILi128EEENSA_ILi64EEESF_EEENS_6half_tENS5_IJlSB_lEEESH_SI_NS4_8TiledMMAINS4_8MMA_AtomIJNS4_20SM100_MMA_F16BF16_SSISH_SH_fLi128ELi64ELNS4_4UMMA5MajorE0ELSN_0ELNSM_7ScaleInE0ELSO_0EEEEEENS4_6LayoutISC_NS5_IJNSA_ILi0EEESS_SS_EEEEENS5_IJNS4_10UnderscoreESV_SV_EEEEENS4_13SM90_TMA_LOADENS4_14ComposedLayoutINS4_7SwizzleILi3ELi4ELi3EEENS4_18smem_ptr_flag_bitsILi16EEENSR_INS5_IJNSA_ILi8EEESF_EEENS5_IJSF_SB_EEEEEEEvNS4_8identityESY_S18_vS19_EENS_8epilogue10collective18CollectiveEpilogueINS1B_23Sm100TmaWarpSpecializedILi3ELi2ELi32ELb1ELb0EEEJSG_NS5_IJNSR_ISE_SB_EENSR_INSA_ILi32EEESB_EEEEESH_SI_SH_SI_NS1B_6fusion15FusionCallbacksIS1F_NS1K_13LinCombEltActINS1B_6thread4SiLuESH_fSH_fLNS_15FloatRoundStyleE2EEESG_S1J_JEEENS4_5SM1004TMEM4LOAD26SM100_TMEM_LOAD_32dp32b32xESY_NSZ_INS10_ILi2ELi4ELi3EEES13_NSR_INS5_IJS14_S1H_EEENS5_IJS1H_SB_EEEEEEENS4_39AutoVectorizingCopyWithAssumedAlignmentILi128EEENS4_14SM90_TMA_STOREES20_S22_S22_EEEvvEEEEvNT_6ParamsE,@"STO_CUDA_ENTRY STV_DEFAULT"
_ZN7cutlass13device_kernelINS_4gemm6kernel13GemmUniversalIN4cute5tupleIJiiiiEEENS1_10collective13CollectiveMmaINS1_35MainloopSm100TmaUmmaWarpSpecializedILi8ELi2ELi4ENS5_IJNS4_1CILi1EEESB_SB_EEEEENS5_IJNSA_ILi128EEENSA_ILi64EEESF_EEENS_6half_tENS5_IJlSB_lEEESH_SI_NS4_8TiledMMAINS4_8MMA_AtomIJNS4_20SM100_MMA_F16BF16_SSISH_SH_fLi128ELi64ELNS4_4UMMA5MajorE0ELSN_0ELNSM_7ScaleInE0ELSO_0EEEEEENS4_6LayoutISC_NS5_IJNSA_ILi0EEESS_SS_EEEEENS5_IJNS4_10UnderscoreESV_SV_EEEEENS4_13SM90_TMA_LOADENS4_14ComposedLayoutINS4_7SwizzleILi3ELi4ELi3EEENS4_18smem_ptr_flag_bitsILi16EEENSR_INS5_IJNSA_ILi8EEESF_EEENS5_IJSF_SB_EEEEEEEvNS4_8identityESY_S18_vS19_EENS_8epilogue10collective18CollectiveEpilogueINS1B_23Sm100TmaWarpSpecializedILi3ELi2ELi32ELb1ELb0EEEJSG_NS5_IJNSR_ISE_SB_EENSR_INSA_ILi32EEESB_EEEEESH_SI_SH_SI_NS1B_6fusion15FusionCallbacksIS1F_NS1K_13LinCombEltActINS1B_6thread4SiLuESH_fSH_fLNS_15FloatRoundStyleE2EEESG_S1J_JEEENS4_5SM1004TMEM4LOAD26SM100_TMEM_LOAD_32dp32b32xESY_NSZ_INS10_ILi2ELi4ELi3EEES13_NSR_INS5_IJS14_S1H_EEENS5_IJS1H_SB_EEEEEEENS4_39AutoVectorizingCopyWithAssumedAlignmentILi128EEENS4_14SM90_TMA_STOREES20_S22_S22_EEEvvEEEEvNT_6ParamsE:
[----:B------:R-:W1:Y:S01]  /*0000*/  LDC R1, c[0x0][0x37c] ;  /* 0x0000df00ff017b82 */ /* 0x000e620000000800 */
[----:B------:R-:W2:Y:S01]  /*0010*/  S2R R153, SR_TID.X ;  /* 0x0000000000997919 */ /* 0x000ea20000002100 */
[----:B------:R-:W3:Y:S01]  /*0020*/  LDCU.64 UR6, c[0x0][0x890] ;  /* 0x00011200ff0677ac */ /* 0x000ee20008000a00 */
[----:B------:R-:W-:Y:S02]  /*0030*/  PRMT R132, RZ, 0x7610, R132 ;  /* 0x00007610ff847816 */ /* 0x000fe40000000084 */
[----:B------:R-:W-:Y:S01]  /*0040*/  ELECT P5, URZ, PT ;  /* 0x0000000000ff782f */ /* 0x000fe200038a0000 */
[----:B------:R-:W4:Y:S01]  /*0050*/  LDCU.64 UR38, c[0x0][0x358] ;  /* 0x00006b00ff2677ac */ /* 0x000f220008000a00 */
[----:B---3--:R-:W-:-:S04]  /*0060*/  UISETP.NE.U32.AND UP2, UPT, UR6, URZ, UPT ;  /* 0x000000ff0600728c */ /* 0x008fc8000bf45070 */
[----:B------:R-:W-:Y:S01]  /*0070*/  UISETP.NE.AND.EX UP2, UPT, UR7, URZ, UPT, UP2 ;  /* 0x000000ff0700728c */ /* 0x000fe2000bf45320 */
[----:B--2---:R-:W-:-:S05]  /*0080*/  SHF.R.U32.HI R156, RZ, 0x5, R153 ;  /* 0x00000005ff9c7819 */ /* 0x004fca0000011699 */
[----:B------:R-:W2:Y:S02]  /*0090*/  SHFL.IDX PT, R0, R156, RZ, 0x1f ;  /* 0x00001fff9c007589 */ /* 0x000ea400000e0000 */
[----:B--2---:R-:W-:Y:S01]  /*00a0*/  R2UR UR8, R0 ;  /* 0x00000000000872ca */ /* 0x004fe200000e0000 */
[----:B-1--4-:R-:W-:Y:S05]  /*00b0*/  BRA.U UP2, `(.L_x_0) ;  /* 0x00000001022c7547 */ /* 0x012fea000b800000 */
[----:B------:R-:W1:Y:S02]  /*00c0*/  LDCU.64 UR4, c[0x0][0x888] ;  /* 0x00011100ff0477ac */ /* 0x000e640008000a00 */
[----:B-1----:R-:W-:-:S04]  /*00d0*/  UISETP.NE.U32.AND UP0, UPT, UR4, URZ, UPT ;  /* 0x000000ff0400728c */ /* 0x002fc8000bf05070 */
[----:B------:R-:W-:-:S09]  /*00e0*/  UISETP.NE.AND.EX UP0, UPT, UR5, URZ, UPT, UP0 ;  /* 0x000000ff0500728c */ /* 0x000fd2000bf05300 */
[----:B------:R-:W-:Y:S05]  /*00f0*/  BRA.U !UP0, `(.L_x_1) ;  /* 0x0000000108107547 */ /* 0x000fea000b800000 */
[----:B------:R-:W1:Y:S02]  /*0100*/  LDC.64 R90, c[0x0][0x888] ;  /* 0x00022200ff5a7b82 */ /* 0x000e640000000a00 */
[----:B-1----:R1:W5:Y:S01]  /*0110*/  LDG.E R90, desc[UR38][R90.64] ;  /* 0x000000265a5a7981 */ /* 0x002362000c1e1900 */
[----:B------:R-:W-:Y:S01]  /*0120*/  HFMA2 R132, -RZ, RZ, 0, 5.9604644775390625e-08 ;  /* 0x00000001ff847431 */ /* 0x000fe200000001ff */
[----:B------:R-:W-:Y:S05]  /*0130*/  BRA `(.L_x_0) ;  /* 0x00000000000c7947 */ /* 0x000fea0003800000 */
.L_x_1:
[----:B------:R-:W1:Y:S01]  /*0140*/  LDCU UR4, c[0x0][0x880] ;  /* 0x00011000ff0477ac */ /* 0x000e620008000800 */
[----:B------:R-:W-:Y:S01]  /*0150*/  HFMA2 R132, -RZ, RZ, 0, 5.9604644775390625e-08 ;  /* 0x00000001ff847431 */ /* 0x000fe200000001ff */
[----:B-1----:R-:W-:-:S07]  /*0160*/  MOV R90, UR4 ;  /* 0x00000004005a7c02 */ /* 0x002fce0008000f00 */
.L_x_0:
[----:B------:R-:W2:Y:S02]  /*0170*/  LDCU.64 UR4, c[0x0][0x8b0] ;  /* 0x00011600ff0477ac */ /* 0x000ea40008000a00 */
[----:B--2---:R-:W-:-:S04]  /*0180*/  UISETP.NE.U32.AND UP0, UPT, UR4, URZ, UPT ;  /* 0x000000ff0400728c */ /* 0x004fc8000bf05070 */
[----:B------:R-:W-:-:S09]  /*0190*/  UISETP.NE.AND.EX UP0, UPT, UR5, URZ, UPT, UP0 ;  /* 0x000000ff0500728c */ /* 0x000fd2000bf05300 */
[----:B------:R-:W-:Y:S05]  /*01a0*/  BRA.U UP0, `(.L_x_2) ;  /* 0x0000000100247547 */ /* 0x000fea000b800000 */
[----:B------:R-:W2:Y:S02]  /*01b0*/  LDCU.64 UR4, c[0x0][0x8a8] ;  /* 0x00011500ff0477ac */ /* 0x000ea40008000a00 */
[----:B--2---:R-:W-:-:S04]  /*01c0*/  UISETP.NE.U32.AND UP0, UPT, UR4, URZ, UPT ;  /* 0x000000ff0400728c */ /* 0x004fc8000bf05070 */
[----:B------:R-:W-:-:S09]  /*01d0*/  UISETP.NE.AND.EX UP0, UPT, UR5, URZ, UPT, UP0 ;  /* 0x000000ff0500728c */ /* 0x000fd2000bf05300 */
[----:B------:R-:W-:Y:S05]  /*01e0*/  BRA.U !UP0, `(.L_x_3) ;  /* 0x00000001080c7547 */ /* 0x000fea000b800000 */
[----:B------:R-:W2:Y:S02]  /*01f0*/  LDC.64 R70, c[0x0][0x8a8] ;  /* 0x00022a00ff467b82 */ /* 0x000ea40000000a00 */
[----:B--2---:R2:W5:Y:S01]  /*0200*/  LDG.E R70, desc[UR38][R70.64] ;  /* 0x0000002646467981 */ /* 0x004562000c1e1900 */
[----:B------:R-:W-:Y:S05]  /*0210*/  BRA `(.L_x_2) ;  /* 0x0000000000087947 */ /* 0x000fea0003800000 */
.L_x_3:
[----:B------:R-:W2:Y:S02]  /*0220*/  LDCU UR4, c[0x0][0x8a0] ;  /* 0x00011400ff0477ac */ /* 0x000ea40008000800 */
[----:B--2---:R-:W-:Y:S02]  /*0230*/  MOV R70, UR4 ;  /* 0x0000000400467c02 */ /* 0x004fe40008000f00 */
.L_x_2:
[----:B------:R-:W-:Y:S01]  /*0240*/  IMAD.U32 R0, RZ, RZ, UR8 ;  /* 0x00000008ff007e24 */ /* 0x000fe2000f8e00ff */
[----:B------:R-:W-:Y:S04]  /*0250*/  BSSY.RECONVERGENT B0, `(.L_x_4) ;  /* 0x000000c000007945 */ /* 0x000fe80003800200 */
[C---:B------:R-:W-:Y:S02]  /*0260*/  ISETP.NE.OR P1, PT, R0.reuse, 0x1, !P5 ;  /* 0x000000010000780c */ /* 0x040fe40006f25670 */
[----:B------:R-:W-:-:S11]  /*0270*/  ISETP.NE.OR P0, PT, R0, 0x3, !P5 ;  /* 0x000000030000780c */ /* 0x000fd60006f05670 */
[----:B------:R-:W-:Y:S05]  /*0280*/  @P1 BRA `(.L_x_5) ;  /* 0x0000000000201947 */ /* 0x000fea0003800000 */
[----:B------:R-:W3:Y:S02]  /*0290*/  LDCU.64 UR4, c[0x0][0x348] ;  /* 0x00006900ff0477ac */ /* 0x000ee40008000a00 */
[----:B---3--:R-:W-:Y:S02]  /*02a0*/  UIADD3 UR10, UP1, UPT, UR4, 0x80, URZ ;  /* 0x00000080040a7890 */ /* 0x008fe4000ff3e0ff */
[----:B------:R-:W-:Y:S02]  /*02b0*/  UIADD3 UR4, UP0, UPT, UR4, 0x180, URZ ;  /* 0x0000018004047890 */ /* 0x000fe4000ff1e0ff */
[----:B------:R-:W-:Y:S02]  /*02c0*/  UIADD3.X UR11, UPT, UPT, URZ, UR5, URZ, UP1, !UPT ;  /* 0x00000005ff0b7290 */ /* 0x000fe40008ffe4ff */
[----:B------:R-:W-:-:S07]  /*02d0*/  UIADD3.X UR5, UPT, UPT, URZ, UR5, URZ, UP0, !UPT ;  /* 0x00000005ff057290 */ /* 0x000fce00087fe4ff */
[----:B------:R3:W-:Y:S02]  /*02e0*/  UTMACCTL.PF [UR10] ;  /* 0x000000000a0079b9 */ /* 0x0007e40008040000 */
[----:B------:R3:W-:Y:S02]  /*02f0*/  UTMACCTL.PF [UR4] ;  /* 0x00000000040079b9 */ /* 0x0007e40008040000 */
[----:B---3--:R-:W-:Y:S01]  /*0300*/  NOP ;  /* 0x0000000000007918 */ /* 0x008fe20000000000 */
.L_x_5:
[----:B------:R-:W-:Y:S05]  /*0310*/  BSYNC.RECONVERGENT B0 ;  /* 0x0000000000007941 */ /* 0x000fea0003800200 */
.L_x_4:
[----:B------:R-:W-:Y:S04]  /*0320*/  BSSY.RECONVERGENT B0, `(.L_x_6) ;  /* 0x000000a000007945 */ /* 0x000fe80003800200 */
        /* <DEDUP_REMOVED lines=9> */
.L_x_7:
[----:B------:R-:W-:Y:S05]  /*03c0*/  BSYNC.RECONVERGENT B0 ;  /* 0x0000000000007941 */ /* 0x000fea0003800200 */
.L_x_6:
[----:B------:R-:W3:Y:S01]  /*03d0*/  LDCU.64 UR4, c[0x0][0x888] ;  /* 0x00011100ff0477ac */ /* 0x000ee20008000a00 */
[----:B------:R-:W-:Y:S02]  /*03e0*/  UISETP.EQ.U32.AND UP1, UPT, UR6, URZ, UPT ;  /* 0x000000ff0600728c */ /* 0x000fe4000bf22070 */
[----:B------:R-:W-:Y:S02]  /*03f0*/  UPLOP3.LUT UP3, UPT, UPT, UPT, UPT, 0x40, 0x4 ;  /* 0x000000000004789c */ /* 0x000fe40003f6e870 */
[----:B---3--:R-:W-:-:S04]  /*0400*/  UISETP.NE.U32.AND UP0, UPT, UR4, URZ, UPT ;  /* 0x000000ff0400728c */ /* 0x008fc8000bf05070 */
[----:B------:R-:W-:-:S04]  /*0410*/  UISETP.NE.AND.EX UP0, UPT, UR5, URZ, UPT, UP0 ;  /* 0x000000ff0500728c */ /* 0x000fc8000bf05300 */
[----:B------:R-:W-:-:S04]  /*0420*/  UISETP.EQ.OR.EX UP4, UPT, UR7, URZ, !UP0, UP1 ;  /* 0x000000ff0700728c */ /* 0x000fc8000c782710 */
[----:B------:R-:W-:-:S05]  /*0430*/  UP2UR UR43, UPR, URZ, 0x10 ;  /* 0x00000010ff2b7883 */ /* 0x000fca0008000000 */
[----:B------:R-:W-:Y:S07]  /*0440*/  BRA.U !UP4, `(.L_x_8) ;  /* 0x000000010c147547 */ /* 0x000fee000b800000 */
[----:B------:R-:W-:Y:S01]  /*0450*/  PLOP3.LUT P1, PT, PT, PT, UP2, 0x80, 0x8 ;  /* 0x000000000008781c */ /* 0x000fe20003f2f028 */
[----:B------:R-:W-:-:S12]  /*0460*/  UPLOP3.LUT UP3, UPT, UPT, UPT, UP0, 0x40, 0x4 ;  /* 0x000000000004789c */ /* 0x000fd80003f6e800 */
[----:B-----5:R-:W-:-:S13]  /*0470*/  @!P1 FSETP.EQ.AND P0, PT, R90, RZ, PT ;  /* 0x000000ff5a00920b */ /* 0x020fda0003f02000 */
[----:B------:R-:W-:Y:S01]  /*0480*/  @!P1 VOTEU.ANY UP1, P0 ;  /* 0x0000000000ff9886 */ /* 0x000fe20000020100 */
[----:B------:R-:W-:-:S11]  /*0490*/  @!UP2 UPLOP3.LUT UP3, UPT, UPT, UPT, UP1, 0x80, 0x8 ;  /* 0x000000000008a89c */ /* 0x000fd60003f6f010 */
.L_x_8:
[----:B------:R-:W3:Y:S01]  /*04a0*/  SHFL.IDX PT, R2, R156, RZ, 0x1f ;  /* 0x00001fff9c027589 */ /* 0x000ee200000e0000 */
[----:B------:R-:W-:-:S04]  /*04b0*/  UISETP.NE.AND UP1, UPT, UR8, 0x2, UPT ;  /* 0x000000020800788c */ /* 0x000fc8000bf25270 */
[----:B------:R-:W-:Y:S01]  /*04c0*/  USEL UR5, URZ, 0x1, UP1 ;  /* 0x00000001ff057887 */ /* 0x000fe20008800000 */
[----:B---3--:R-:W-:-:S13]  /*04d0*/  ISETP.NE.AND P0, PT, R2, RZ, PT ;  /* 0x000000ff0200720c */ /* 0x008fda0003f05270 */
[----:B------:R-:W-:Y:S05]  /*04e0*/  @P0 BRA `(.L_x_9) ;  /* 0x0000000000680947 */ /* 0x000fea0003800000 */
[----:B------:R-:W3:Y:S01]  /*04f0*/  S2UR UR6, SR_CgaCtaId ;  /* 0x00000000000679c3 */ /* 0x000ee20000008800 */
[----:B------:R-:W-:Y:S01]  /*0500*/  UMOV UR7, 0x400 ;  /* 0x0000040000077882 */ /* 0x000fe20000000000 */
[----:B------:R-:W-:Y:S01]  /*0510*/  UMOV UR4, 0x1 ;  /* 0x0000000100047882 */ /* 0x000fe20000000000 */
[----:B------:R-:W-:Y:S01]  /*0520*/  ELECT P0, URZ, PT ;  /* 0x0000000000ff782f */ /* 0x000fe20003800000 */
[----:B------:R-:W-:-:S04]  /*0530*/  UIADD3 UR10, UPT, UPT, -UR4, 0x100000, URZ ;  /* 0x00100000040a7890 */ /* 0x000fc8000fffe1ff */
[----:B------:R-:W-:Y:S02]  /*0540*/  USHF.L.U32 UR11, UR10, 0xb, URZ ;  /* 0x0000000b0a0b7899 */ /* 0x000fe400080006ff */
[----:B------:R-:W-:Y:S02]  /*0550*/  USHF.L.U32 UR10, UR10, 0x1, URZ ;  /* 0x000000010a0a7899 */ /* 0x000fe400080006ff */
[----:B---3--:R-:W-:Y:S01]  /*0560*/  ULEA UR6, UR6, UR7, 0x18 ;  /* 0x0000000706067291 */ /* 0x008fe2000f8ec0ff */
[----:B------:R-:W3:Y:S11]  /*0570*/  FENCE.VIEW.ASYNC.S ;  /* 0x00000000000073c6 */ /* 0x000ef60000000000 */
[----:B---3--:R3:W4:Y:S01]  /*0580*/  SYNCS.EXCH.64 URZ, [UR6], UR10 ;  /* 0x0000000a06ff75b2 */ /* 0x0087220008000100 */
[----:B------:R3:W1:Y:S01]  /*0590*/  SYNCS.EXCH.64 URZ, [UR6+0x40], UR10 ;  /* 0x0000400a06ff75b2 */ /* 0x0006620008000100 */
        /* <DEDUP_REMOVED lines=13> */
[----:B------:R3:W1:Y:S02]  /*0670*/  SYNCS.EXCH.64 URZ, [UR6+0x78], UR10 ;  /* 0x0000780a06ff75b2 */ /* 0x0006640008000100 */
[----:B---3--:R-:W-:Y:S01]  /*0680*/  NOP ;  /* 0x0000000000007918 */ /* 0x008fe20000000000 */
.L_x_9:
[----:B------:R-:W3:Y:S01]  /*0690*/  SHFL.IDX PT, R2, R156, RZ, 0x1f ;  /* 0x00001fff9c027589 */ /* 0x000ee200000e0000 */
[----:B------:R-:W-:Y:S01]  /*06a0*/  NOP ;  /* 0x0000000000007918 */ /* 0x000fe20000000000 */
[----:B---3--:R-:W-:-:S13]  /*06b0*/  ISETP.NE.AND P0, PT, R2, 0x1, PT ;  /* 0x000000010200780c */ /* 0x008fda0003f05270 */
[----:B------:R-:W-:Y:S05]  /*06c0*/  @P0 BRA `(.L_x_10) ;  /* 0x0000000000500947 */ /* 0x000fea0003800000 */
[----:B------:R-:W3:Y:S01]  /*06d0*/  S2UR UR7, SR_CgaCtaId ;  /* 0x00000000000779c3 */ /* 0x000ee20000008800 */
[----:B------:R-:W-:Y:S01]  /*06e0*/  UMOV UR9, 0x400 ;  /* 0x0000040000097882 */ /* 0x000fe20000000000 */
[----:B------:R-:W-:Y:S01]  /*06f0*/  UMOV UR6, 0x20 ;  /* 0x0000002000067882 */ /* 0x000fe20000000000 */
[----:B------:R-:W-:Y:S01]  /*0700*/  UMOV UR4, 0x80 ;  /* 0x0000008000047882 */ /* 0x000fe20000000000 */
[----:B------:R-:W-:-:S04]  /*0710*/  UIADD3 UR10, UPT, UPT, -UR6, 0x100000, URZ ;  /* 0x00100000060a7890 */ /* 0x000fc8000fffe1ff */
[----:B------:R-:W-:Y:S02]  /*0720*/  USHF.L.U32 UR11, UR10, 0xb, URZ ;  /* 0x0000000b0a0b7899 */ /* 0x000fe400080006ff */
[----:B------:R-:W-:Y:S02]  /*0730*/  USHF.L.U32 UR10, UR10, 0x1, URZ ;  /* 0x000000010a0a7899 */ /* 0x000fe400080006ff */
[----:B------:R-:W-:-:S04]  /*0740*/  UIADD3 UR12, UPT, UPT, -UR4, 0x100000, URZ ;  /* 0x00100000040c7890 */ /* 0x000fc8000fffe1ff */
[----:B------:R-:W-:Y:S02]  /*0750*/  USHF.L.U32 UR13, UR12, 0xb, URZ ;  /* 0x0000000b0c0d7899 */ /* 0x000fe400080006ff */
[----:B------:R-:W-:Y:S01]  /*0760*/  USHF.L.U32 UR12, UR12, 0x1, URZ ;  /* 0x000000010c0c7899 */ /* 0x000fe200080006ff */
[----:B------:R-:W-:Y:S01]  /*0770*/  ELECT P0, URZ, PT ;  /* 0x0000000000ff782f */ /* 0x000fe20003800000 */
[----:B---3--:R-:W-:Y:S01]  /*0780*/  ULEA UR7, UR7, UR9, 0x18 ;  /* 0x0000000907077291 */ /* 0x008fe2000f8ec0ff */
[----:B------:R-:W3:Y:S11]  /*0790*/  FENCE.VIEW.ASYNC.S ;  /* 0x00000000000073c6 */ /* 0x000ef60000000000 */
[----:B---3--:R3:W1:Y:S01]  /*07a0*/  SYNCS.EXCH.64 URZ, [UR7+0x80], UR10 ;  /* 0x0000800a07ff75b2 */ /* 0x0086620008000100 */
[----:B------:R3:W1:Y:S01]  /*07b0*/  SYNCS.EXCH.64 URZ, [UR7+0x98], UR12 ;  /* 0x0000980c07ff75b2 */ /* 0x0006620008000100 */
[----:B------:R3:W1:Y:S01]  /*07c0*/  SYNCS.EXCH.64 URZ, [UR7+0x88], UR10 ;  /* 0x0000880a07ff75b2 */ /* 0x0006620008000100 */
[----:B------:R3:W1:Y:S01]  /*07d0*/  SYNCS.EXCH.64 URZ, [UR7+0xa0], UR12 ;  /* 0x0000a00c07ff75b2 */ /* 0x0006620008000100 */
[----:B------:R3:W1:Y:S01]  /*07e0*/  SYNCS.EXCH.64 URZ, [UR7+0x90], UR10 ;  /* 0x0000900a07ff75b2 */ /* 0x0006620008000100 */
[----:B------:R3:W1:Y:S01]  /*07f0*/  SYNCS.EXCH.64 URZ, [UR7+0xa8], UR12 ;  /* 0x0000a80c07ff75b2 */ /* 0x0006620008000100 */
[----:B------:R-:W-:Y:S01]  /*0800*/  NOP ;  /* 0x0000000000007918 */ /* 0x000fe20000000000 */
.L_x_10:
[----:B------:R-:W2:Y:S01]  /*0810*/  SHFL.IDX PT, R2, R156, RZ, 0x1f ;  /* 0x00001fff9c027589 */ /* 0x000ea200000e0000 */
[----:B------:R-:W-:Y:S01]  /*0820*/  NOP ;  /* 0x0000000000007918 */ /* 0x000fe20000000000 */
[----:B--2---:R-:W-:-:S13]  /*0830*/  ISETP.NE.AND P0, PT, R2, 0x3, PT ;  /* 0x000000030200780c */ /* 0x004fda0003f05270 */
[----:B------:R-:W-:Y:S05]  /*0840*/  @P0 BRA `(.L_x_11) ;  /* 0x0000000000300947 */ /* 0x000fea0003800000 */
[----:B------:R-:W2:Y:S01]  /*0850*/  S2UR UR6, SR_CgaCtaId ;  /* 0x00000000000679c3 */ /* 0x000ea20000008800 */
[----:B---3--:R-:W-:Y:S01]  /*0860*/  UMOV UR7, 0x400 ;  /* 0x0000040000077882 */ /* 0x008fe20000000000 */
[----:B------:R-:W-:Y:S01]  /*0870*/  UMOV UR4, 0x20 ;  /* 0x0000002000047882 */ /* 0x000fe20000000000 */
[----:B------:R-:W-:Y:S01]  /*0880*/  ELECT P0, URZ, PT ;  /* 0x0000000000ff782f */ /* 0x000fe20003800000 */
[----:B------:R-:W-:-:S04]  /*0890*/  UIADD3 UR10, UPT, UPT, -UR4, 0x100000, URZ ;  /* 0x00100000040a7890 */ /* 0x000fc8000fffe1ff */
[----:B------:R-:W-:Y:S02]  /*08a0*/  USHF.L.U32 UR11, UR10, 0xb, URZ ;  /* 0x0000000b0a0b7899 */ /* 0x000fe400080006ff */
[----:B------:R-:W-:Y:S02]  /*08b0*/  USHF.L.U32 UR10, UR10, 0x1, URZ ;  /* 0x000000010a0a7899 */ /* 0x000fe400080006ff */
[----:B--2---:R-:W-:Y:S01]  /*08c0*/  ULEA UR6, UR6, UR7, 0x18 ;  /* 0x0000000706067291 */ /* 0x004fe2000f8ec0ff */
[----:B------:R-:W2:Y:S11]  /*08d0*/  FENCE.VIEW.ASYNC.S ;  /* 0x00000000000073c6 */ /* 0x000eb60000000000 */
[----:B--2---:R2:W3:Y:S01]  /*08e0*/  SYNCS.EXCH.64 URZ, [UR6+0xb0], UR10 ;  /* 0x0000b00a06ff75b2 */ /* 0x0044e20008000100 */
[----:B------:R2:W1:Y:S01]  /*08f0*/  SYNCS.EXCH.64 URZ, [UR6+0xb8], UR10 ;  /* 0x0000b80a06ff75b2 */ /* 0x0004620008000100 */
[----:B------:R-:W-:Y:S01]  /*0900*/  NOP ;  /* 0x0000000000007918 */ /* 0x000fe20000000000 */
.L_x_11:
[----:B------:R-:W4:Y:S01]  /*0910*/  SHFL.IDX PT, R2, R156, RZ, 0x1f ;  /* 0x00001fff9c027589 */ /* 0x000f2200000e0000 */
[----:B------:R-:W-:Y:S01]  /*0920*/  NOP ;  /* 0x0000000000007918 */ /* 0x000fe20000000000 */
[----:B----4-:R-:W-:-:S13]  /*0930*/  ISETP.NE.AND P0, PT, R2, 0x4, PT ;  /* 0x000000040200780c */ /* 0x010fda0003f05270 */
[----:B------:R-:W-:Y:S05]  /*0940*/  @P0 BRA `(.L_x_12) ;  /* 0x00000000004c0947 */ /* 0x000fea0003800000 */
[----:B--2---:R-:W2:Y:S01]  /*0950*/  S2UR UR6, SR_CgaCtaId ;  /* 0x00000000000679c3 */ /* 0x004ea20000008800 */
[----:B------:R-:W-:Y:S01]  /*0960*/  UMOV UR9, 0xe0 ;  /* 0x000000e000097882 */ /* 0x000fe20000000000 */
[----:B---3--:R-:W-:Y:S01]  /*0970*/  UMOV UR7, 0x400 ;  /* 0x0000040000077882 */ /* 0x008fe20000000000 */
[----:B------:R-:W-:Y:S01]  /*0980*/  USEL UR9, UR9, 0x100, UP3 ;  /* 0x0000010009097887 */ /* 0x000fe20009800000 */
[----:B------:R-:W-:Y:S01]  /*0990*/  UMOV UR4, 0x1 ;  /* 0x0000000100047882 */ /* 0x000fe20000000000 */
[----:B------:R-:W-:Y:S01]  /*09a0*/  ELECT P0, URZ, PT ;  /* 0x0000000000ff782f */ /* 0x000fe20003800000 */
[----:B------:R-:W-:-:S04]  /*09b0*/  UIADD3 UR10, UPT, UPT, -UR4, 0x100000, URZ ;  /* 0x00100000040a7890 */ /* 0x000fc8000fffe1ff */
[----:B------:R-:W-:Y:S02]  /*09c0*/  USHF.L.U32 UR11, UR10, 0xb, URZ ;  /* 0x0000000b0a0b7899 */ /* 0x000fe400080006ff */
[----:B------:R-:W-:Y:S02]  /*09d0*/  USHF.L.U32 UR10, UR10, 0x1, URZ ;  /* 0x000000010a0a7899 */ /* 0x000fe400080006ff */
[----:B------:R-:W-:-:S04]  /*09e0*/  UIADD3 UR12, UPT, UPT, -UR9, 0x100000, URZ ;  /* 0x00100000090c7890 */ /* 0x000fc8000fffe1ff */
[----:B------:R-:W-:Y:S02]  /*09f0*/  USHF.L.U32 UR13, UR12, 0xb, URZ ;  /* 0x0000000b0c0d7899 */ /* 0x000fe400080006ff */
[----:B------:R-:W-:Y:S02]  /*0a00*/  USHF.L.U32 UR12, UR12, 0x1, URZ ;  /* 0x000000010c0c7899 */ /* 0x000fe400080006ff */
[----:B--2---:R-:W-:Y:S01]  /*0a10*/  ULEA UR6, UR6, UR7, 0x18 ;  /* 0x0000000706067291 */ /* 0x004fe2000f8ec0ff */
[----:B------:R-:W2:Y:S11]  /*0a20*/  FENCE.VIEW.ASYNC.S ;  /* 0x00000000000073c6 */ /* 0x000eb60000000000 */
[----:B--2---:R4:W2:Y:S01]  /*0a30*/  SYNCS.EXCH.64 URZ, [UR6+0xc0], UR10 ;  /* 0x0000c00a06ff75b2 */ /* 0x0048a20008000100 */
[----:B------:R4:W3:Y:S01]  /*0a40*/  SYNCS.EXCH.64 URZ, [UR6+0xd0], UR12 ;  /* 0x0000d00c06ff75b2 */ /* 0x0008e20008000100 */
[----:B------:R4:W1:Y:S01]  /*0a50*/  SYNCS.EXCH.64 URZ, [UR6+0xc8], UR10 ;  /* 0x0000c80a06ff75b2 */ /* 0x0008620008000100 */
[----:B------:R4:W1:Y:S02]  /*0a60*/  SYNCS.EXCH.64 URZ, [UR6+0xd8], UR12 ;  /* 0x0000d80c06ff75b2 */ /* 0x0008640008000100 */
[----:B----4-:R-:W-:Y:S01]  /*0a70*/  NOP ;  /* 0x0000000000007918 */ /* 0x010fe20000000000 */
.L_x_12:
[----:B------:R-:W4:Y:S01]  /*0a80*/  SHFL.IDX PT, R2, R156, RZ, 0x1f ;  /* 0x00001fff9c027589 */ /* 0x000f2200000e0000 */
[----:B------:R-:W-:Y:S01]  /*0a90*/  NOP ;  /* 0x0000000000007918 */ /* 0x000fe20000000000 */
[----:B----4-:R-:W-:-:S13]  /*0aa0*/  ISETP.NE.AND P0, PT, R2, 0x5, PT ;  /* 0x000000050200780c */ /* 0x010fda0003f05270 */
[----:B------:R-:W-:Y:S05]  /*0ab0*/  @P0 BRA `(.L_x_13) ;  /* 0x0000000000580947 */ /* 0x000fea0003800000 */
[----:B---3--:R-:W3:Y:S01]  /*0ac0*/  S2UR UR7, SR_CgaCtaId ;  /* 0x00000000000779c3 */ /* 0x008ee20000008800 */
[----:B------:R-:W-:Y:S01]  /*0ad0*/  UMOV UR9, 0x400 ;  /* 0x0000040000097882 */ /* 0x000fe20000000000 */
[----:B--2---:R-:W-:Y:S01]  /*0ae0*/  UMOV UR6, 0x1 ;  /* 0x0000000100067882 */ /* 0x004fe20000000000 */
        /* <DEDUP_REMOVED lines=9> */
[----:B------:R-:W2:Y:S11]  /*0b80*/  FENCE.VIEW.ASYNC.S ;  /* 0x00000000000073c6 */ /* 0x000eb60000000000 */
[----:B--2---:R4:W2:Y:S01]  /*0b90*/  SYNCS.EXCH.64 URZ, [UR7+0xe0], UR10 ;  /* 0x0000e00a07ff75b2 */ /* 0x0048a20008000100 */
[----:B------:R4:W3:Y:S01]  /*0ba0*/  SYNCS.EXCH.64 URZ, [UR7+0x100], UR12 ;  /* 0x0001000c07ff75b2 */ /* 0x0008e20008000100 */
[----:B------:R4:W1:Y:S01]  /*0bb0*/  SYNCS.EXCH.64 URZ, [UR7+0xe8], UR10 ;  /* 0x0000e80a07ff75b2 */ /* 0x0008620008000100 */
[----:B------:R4:W1:Y:S01]  /*0bc0*/  SYNCS.EXCH.64 URZ, [UR7+0x108], UR12 ;  /* 0x0001080c07ff75b2 */ /* 0x0008620008000100 */
[----:B------:R4:W1:Y:S01]  /*0bd0*/  SYNCS.EXCH.64 URZ, [UR7+0xf0], UR10 ;  /* 0x0000f00a07ff75b2 */ /* 0x0008620008000100 */
[----:B------:R4:W1:Y:S01]  /*0be0*/  SYNCS.EXCH.64 URZ, [UR7+0x110], UR12 ;  /* 0x0001100c07ff75b2 */ /* 0x0008620008000100 */
[----:B------:R4:W1:Y:S01]  /*0bf0*/  SYNCS.EXCH.64 URZ, [UR7+0xf8], UR10 ;  /* 0x0000f80a07ff75b2 */ /* 0x0008620008000100 */
[----:B------:R4:W1:Y:S02]  /*0c00*/  SYNCS.EXCH.64 URZ, [UR7+0x118], UR12 ;  /* 0x0001180c07ff75b2 */ /* 0x0008640008000100 */
[----:B----4-:R-:W-:Y:S01]  /*0c10*/  NOP ;  /* 0x0000000000007918 */ /* 0x010fe20000000000 */
.L_x_13:
[----:B------:R-:W4:Y:S01]  /*0c20*/  SHFL.IDX PT, R2, R156, RZ, 0x1f ;  /* 0x00001fff9c027589 */ /* 0x000f2200000e0000 */
[----:B------:R-:W-:Y:S01]  /*0c30*/  NOP ;  /* 0x0000000000007918 */ /* 0x000fe20000000000 */
[----:B----4-:R-:W-:-:S13]  /*0c40*/  ISETP.NE.AND P0, PT, R2, 0x3, PT ;  /* 0x000000030200780c */ /* 0x010fda0003f05270 */
[----:B------:R-:W-:Y:S05]  /*0c50*/  @P0 BRA `(.L_x_14) ;  /* 0x0000000000380947 */ /* 0x000fea0003800000 */
[----:B--2---:R-:W2:Y:S01]  /*0c60*/  S2UR UR6, SR_CgaCtaId ;  /* 0x00000000000679c3 */ /* 0x004ea20000008800 */
        /* <DEDUP_REMOVED lines=13> */
.L_x_14:
[----:B--2---:R-:W2:Y:S01]  /*0d40*/  S2UR UR6, SR_CTAID.X ;  /* 0x00000000000679c3 */ /* 0x004ea20000002500 */
[----:B------:R-:W-:-:S05]  /*0d50*/  CS2R.32 R115, SR_CgaSize ;  /* 0x0000000000737805 */ /* 0x000fca0000008a00 */
[----:B------:R-:W-:-:S05]  /*0d60*/  IMAD R115, R115, -0xa0, RZ ;  /* 0xffffff6073737824 */ /* 0x000fca00078e02ff */
[----:B------:R-:W-:-:S14]  /*0d70*/  R2UR UR9, R115 ;  /* 0x00000000730972ca */ /* 0x000fdc00000e0000 */
[----:B------:R-:W4:Y:S01]  /*0d80*/  LDCU UR9, c[0x0][UR9+0x2b0] ;  /* 0x00005600090977ac */ /* 0x000f220008000800 */
[----:B------:R-:W-:Y:S01]  /*0d90*/  NOP ;  /* 0x0000000000007918 */ /* 0x000fe20000000000 */
[----:B------:R-:W-:-:S05]  /*0da0*/  CS2R.32 R115, SR_CgaSize ;  /* 0x0000000000737805 */ /* 0x000fca0000008a00 */
[----:B------:R-:W-:-:S05]  /*0db0*/  IMAD R115, R115, -0xa0, RZ ;  /* 0xffffff6073737824 */ /* 0x000fca00078e02ff */
[----:B---3--:R-:W-:-:S14]  /*0dc0*/  R2UR UR7, R115 ;  /* 0x00000000730772ca */ /* 0x008fdc00000e0000 */
[----:B------:R-:W3:Y:S01]  /*0dd0*/  LDCU UR7, c[0x0][UR7+0x2b4] ;  /* 0x00005680070777ac */ /* 0x000ee20008000800 */
[----:B------:R-:W1:Y:S08]  /*0de0*/  S2UR UR4, SR_CTAID.Y ;  /* 0x00000000000479c3 */ /* 0x000e700000002600 */
[----:B------:R-:W3:Y:S01]  /*0df0*/  LDC R10, c[0x0][0xb24] ;  /* 0x0002c900ff0a7b82 */ /* 0x000ee20000000800 */
[----:B--2---:R-:W-:-:S02]  /*0e00*/  I2FP.F32.U32 R115, UR6 ;  /* 0x0000000600737c45 */ /* 0x004fc40008201000 */
[----:B------:R-:W-:-:S05]  /*0e10*/  CS2R.32 R3, SR_CgaSize ;  /* 0x0000000000037805 */ /* 0x000fca0000008a00 */
[----:B------:R-:W-:-:S06]  /*0e20*/  IMAD R3, R3, -0xa0, RZ ;  /* 0xffffff6003037824 */ /* 0x000fcc00078e02ff */
[----:B------:R-:W2:Y:S01]  /*0e30*/  LDC R3, c[0x0][R3+0x2a0] ;  /* 0x0000a80003037b82 */ /* 0x000ea20000000800 */
[----:B------:R-:W-:Y:S01]  /*0e40*/  MOV R22, UR6 ;  /* 0x0000000600167c02 */ /* 0x000fe20008000f00 */
[----:B----4-:R-:W-:Y:S01]  /*0e50*/  FMUL R115, R115, UR9 ;  /* 0x0000000973737c20 */ /* 0x010fe20008400000 */
[----:B-1----:R-:W-:Y:S02]  /*0e60*/  I2FP.F32.U32 R114, UR4 ;  /* 0x0000000400727c45 */ /* 0x002fe40008201000 */
[----:B------:R-:W-:-:S05]  /*0e70*/  CS2R.32 R2, SR_CgaSize ;  /* 0x0000000000027805 */ /* 0x000fca0000008a00 */
[----:B------:R-:W-:-:S06]  /*0e80*/  IMAD R2, R2, -0xa0, RZ ;  /* 0xffffff6002027824 */ /* 0x000fcc00078e02ff */
[----:B------:R-:W1:Y:S01]  /*0e90*/  LDC R2, c[0x0][R2+0x2a4] ;  /* 0x0000a90002027b82 */ /* 0x000e620000000800 */
[----:B------:R-:W-:Y:S01]  /*0ea0*/  MOV R23, UR4 ;  /* 0x0000000400177c02 */ /* 0x000fe20008000f00 */
[----:B------:R-:W4:Y:S01]  /*0eb0*/  F2I.U32.TRUNC.NTZ R115, R115 ;  /* 0x0000007300737305 */ /* 0x000f22000020f000 */
[----:B---3--:R-:W-:-:S05]  /*0ec0*/  FMUL R114, R114, UR7 ;  /* 0x0000000772727c20 */ /* 0x008fca0008400000 */
[----:B------:R-:W-:Y:S01]  /*0ed0*/  BAR.SYNC.DEFER_BLOCKING 0x0 ;  /* 0x0000000000007b1d */ /* 0x000fe20000010000 */
[----:B------:R-:W-:-:S05]  /*0ee0*/  ISETP.GE.AND P0, PT, R10, 0x1, PT ;  /* 0x000000010a00780c */ /* 0x000fca0003f06270 */
[----:B------:R-:W3:Y:S02]  /*0ef0*/  F2I.U32.TRUNC.NTZ R114, R114 ;  /* 0x0000007200727305 */ /* 0x000ee4000020f000 */
[----:B------:R-:W1:Y:S01]  /*0f00*/  S2UR UR36, SR_CTAID.Z ;  /* 0x00000000002479c3 */ /* 0x000e620000002700 */
[----:B----4-:R-:W-:-:S05]  /*0f10*/  IADD3 R115, PT, PT, -R115, RZ, RZ ;  /* 0x000000ff73737210 */ /* 0x010fca0007ffe1ff */
[----:B--2---:R-:W-:Y:S01]  /*0f20*/  IMAD R115, R3, R115, UR6 ;  /* 0x0000000603737e24 */ /* 0x004fe2000f8e0273 */
[----:B---3--:R-:W-:-:S05]  /*0f30*/  IADD3 R114, PT, PT, -R114, RZ, RZ ;  /* 0x000000ff72727210 */ /* 0x008fca0007ffe1ff */
[----:B-1----:R-:W-:Y:S01]  /*0f40*/  IMAD R114, R2, R114, UR4 ;  /* 0x0000000402727e24 */ /* 0x002fe2000f8e0272 */
[----:B------:R-:W-:Y:S06]  /*0f50*/  @!P0 BRA `(.L_x_15) ;  /* 0x0000000000b88947 */ /* 0x000fec0003800000 */
[----:B------:R-:W1:Y:S01]  /*0f60*/  LDC.64 R4, c[0x0][0xb18] ;  /* 0x0002c600ff047b82 */ /* 0x000e620000000a00 */
[----:B------:R-:W-:-:S07]  /*0f70*/  ISETP.NE.AND P0, PT, R10, 0x1, PT ;  /* 0x000000010a00780c */ /* 0x000fce0003f05270 */
[----:B------:R-:W2:Y:S08]  /*0f80*/  LDC R9, c[0x0][0xb0c] ;  /* 0x0002c300ff097b82 */ /* 0x000eb00000000800 */
[----:B------:R-:W3:Y:S08]  /*0f90*/  LDC R12, c[0x0][0x370] ;  /* 0x0000dc00ff0c7b82 */ /* 0x000ef00000000800 */
[----:B------:R-:W4:Y:S01]  /*0fa0*/  LDC R11, c[0x0][0x374] ;  /* 0x0000dd00ff0b7b82 */ /* 0x000f220000000800 */
[----:B-1----:R-:W-:-:S07]  /*0fb0*/  ISETP.NE.AND P1, PT, R4, 0x1, PT ;  /* 0x000000010400780c */ /* 0x002fce0003f25270 */
[----:B------:R-:W3:Y:S01]  /*0fc0*/  LDC.64 R6, c[0x0][0xb10] ;  /* 0x0002c400ff067b82 */ /* 0x000ee20000000a00 */
[----:B--2---:R-:W-:-:S07]  /*0fd0*/  ISETP.NE.AND P2, PT, R9, 0x1, PT ;  /* 0x000000010900780c */ /* 0x004fce0003f45270 */
[----:B------:R-:W1:Y:S08]  /*0fe0*/  LDC R8, c[0x0][0xb20] ;  /* 0x0002c800ff087b82 */ /* 0x000e700000000800 */
[----:B------:R-:W2:Y:S01]  /*0ff0*/  LDC.64 R2, c[0x0][0xb28] ;  /* 0x0002ca00ff027b82 */ /* 0x000ea20000000a00 */
[----:B----4-:R-:W-:-:S04]  /*1000*/  IMAD.HI.U32 R13, R11, R5, RZ ;  /* 0x000000050b0d7227 */ /* 0x010fc800078e00ff */
[----:B------:R-:W-:-:S04]  /*1010*/  IMAD.HI.U32 R5, R23, R5, RZ ;  /* 0x0000000517057227 */ /* 0x000fc800078e00ff */
[----:B---3--:R-:W-:-:S05]  /*1020*/  IMAD.HI.U32 R14, R12, R6, RZ ;  /* 0x000000060c0e7227 */ /* 0x008fca00078e00ff */
[-C--:B------:R-:W-:Y:S01]  /*1030*/  @P2 SHF.R.U32.HI R12, RZ, R7.reuse, R14 ;  /* 0x00000007ff0c2219 */ /* 0x080fe2000001160e */
[C---:B------:R-:W-:Y:S01]  /*1040*/  IMAD.HI.U32 R14, R22.reuse, R6, RZ ;  /* 0x00000006160e7227 */ /* 0x040fe200078e00ff */
[-C--:B-1----:R-:W-:Y:S02]  /*1050*/  @P1 SHF.R.U32.HI R11, RZ, R8.reuse, R13 ;  /* 0x00000008ff0b1219 */ /* 0x082fe4000001160d */
[----:B------:R-:W-:Y:S02]  /*1060*/  SHF.R.U32.HI R5, RZ, R8, R5 ;  /* 0x00000008ff057219 */ /* 0x000fe40000011605 */
[----:B------:R-:W-:Y:S02]  /*1070*/  SHF.R.U32.HI R14, RZ, R7, R14 ;  /* 0x00000007ff0e7219 */ /* 0x000fe4000001160e */
[----:B------:R-:W-:Y:S01]  /*1080*/  SEL R5, R23, R5, !P1 ;  /* 0x0000000517057207 */ /* 0x000fe20004800000 */
[----:B--2---:R-:W-:Y:S01]  /*1090*/  IMAD.HI.U32 R13, R11, R2, RZ ;  /* 0x000000020b0d7227 */ /* 0x004fe200078e00ff */
[----:B------:R-:W-:-:S03]  /*10a0*/  SEL R14, R22, R14, !P2 ;  /* 0x0000000e160e7207 */ /* 0x000fc60005000000 */
[----:B------:R-:W-:Y:S01]  /*10b0*/  IMAD.HI.U32 R6, R12, R2, RZ ;  /* 0x000000020c067227 */ /* 0x000fe200078e00ff */
[----:B------:R-:W-:-:S04]  /*10c0*/  @P0 SHF.R.U32.HI R11, RZ, R3, R13 ;  /* 0x00000003ff0b0219 */ /* 0x000fc8000001160d */
[----:B------:R-:W-:Y:S01]  /*10d0*/  @P0 SHF.R.U32.HI R12, RZ, R3, R6 ;  /* 0x00000003ff0c0219 */ /* 0x000fe20000011606 */
[----:B------:R-:W-:-:S04]  /*10e0*/  IMAD R11, R11, R10, RZ ;  /* 0x0000000a0b0b7224 */ /* 0x000fc800078e02ff */
[----:B------:R-:W-:Y:S01]  /*10f0*/  IMAD R6, R12, R10, RZ ;  /* 0x0000000a0c067224 */ /* 0x000fe200078e02ff */
[----:B------:R-:W-:-:S04]  /*1100*/  ISETP.GE.AND P1, PT, R5, R11, PT ;  /* 0x0000000b0500720c */ /* 0x000fc80003f26270 */
[----:B------:R-:W-:Y:S01]  /*1110*/  ISETP.GE.OR P1, PT, R14, R6, P1 ;  /* 0x000000060e00720c */ /* 0x000fe20000f26670 */
[----:B------:R-:W-:-:S05]  /*1120*/  IMAD.HI.U32 R6, R5, R2, RZ ;  /* 0x0000000205067227 */ /* 0x000fca00078e00ff */
[----:B------:R-:W-:-:S04]  /*1130*/  SHF.R.U32.HI R6, RZ, R3, R6 ;  /* 0x00000003ff067219 */ /* 0x000fc80000011606 */
[----:B------:R-:W-:-:S03]  /*1140*/  SEL R6, R5, R6, !P0 ;  /* 0x0000000605067207 */ /* 0x000fc60004000000 */
[----:B------:R-:W-:Y:S01]  /*1150*/  @!P1 IMAD.HI.U32 R7, R14, R2, RZ ;  /* 0x000000020e079227 */ /* 0x000fe200078e00ff */
[----:B------:R-:W-:-:S04]  /*1160*/  IADD3 R2, PT, PT, -R6, RZ, RZ ;  /* 0x000000ff06027210 */ /* 0x000fc80007ffe1ff */
[----:B------:R-:W-:Y:S01]  /*1170*/  @!P1 SHF.R.U32.HI R3, RZ, R3, R7 ;  /* 0x00000003ff039219 */ /* 0x000fe20000011607 */
[----:B------:R-:W-:Y:S01]  /*1180*/  IMAD R2, R10, R2, R5 ;  /* 0x000000020a027224 */ /* 0x000fe200078e0205 */
[----:B------:R-:W-:Y:S02]  /*1190*/  IADD3 R7, PT, PT, -R5, RZ, RZ ;  /* 0x000000ff05077210 */ /* 0x000fe40007ffe1ff */
[----:B------:R-:W-:-:S03]  /*11a0*/  @!P1 SEL R3, R14, R3, !P0 ;  /* 0x000000030e039207 */ /* 0x000fc60004000000 */
[----:B------:R-:W-:Y:S02]  /*11b0*/  IMAD R7, R4, R7, R23 ;  /* 0x0000000704077224 */ /* 0x000fe400078e0217 */
[--C-:B------:R-:W-:Y:S02]  /*11c0*/  @!P1 IMAD.IADD R6, R6, 0x1, -R3.reuse ;  /* 0x0000000106069824 */ /* 0x100fe400078e0a03 */
[----:B------:R-:W-:Y:S01]  /*11d0*/  @!P1 IMAD R3, R2, R12, R3 ;  /* 0x0000000c02039224 */ /* 0x000fe200078e0203 */
[----:B------:R-:W-:Y:S01]  /*11e0*/  IADD3 R2, PT, PT, -R14, RZ, RZ ;  /* 0x000000ff0e027210 */ /* 0x000fe20007ffe1ff */
[----:B------:R-:W-:Y:S02]  /*11f0*/  @!P1 IMAD R5, R6, R10, R14 ;  /* 0x0000000a06059224 */ /* 0x000fe400078e020e */
[----:B------:R-:W-:Y:S02]  /*1200*/  @!P1 IMAD.MOV.U32 R14, RZ, RZ, R3 ;  /* 0x000000ffff0e9224 */ /* 0x000fe400078e0003 */
[----:B------:R-:W-:-:S02]  /*1210*/  IMAD R2, R9, R2, R22 ;  /* 0x0000000209027224 */ /* 0x000fc400078e0216 */
[----:B------:R-:W-:Y:S02]  /*1220*/  IMAD R23, R5, R4, R7 ;  /* 0x0000000405177224 */ /* 0x000fe400078e0207 */
[----:B------:R-:W-:Y:S02]  /*1230*/  IMAD R22, R14, R9, R2 ;  /* 0x000000090e167224 */ /* 0x000fe400078e0202 */
.L_x_15:
[----:B------:R-:W1:Y:S01]  /*1240*/  LDCU UR6, c[0x0][0xb30] ;  /* 0x00016600ff0677ac */ /* 0x000e620008000800 */
[----:B------:R-:W2:Y:S08]  /*1250*/  S2UR UR4, SR_CgaCtaId ;  /* 0x00000000000479c3 */ /* 0x000eb00000008800 */
[----:B------:R-:W3:Y:S01]  /*1260*/  LDC R65, c[0x0][0xb24] ;  /* 0x0002c900ff417b82 */ /* 0x000ee20000000800 */
[----:B-1----:R-:W-:-:S09]  /*1270*/  UISETP.NE.AND UP1, UPT, UR6, 0x1, UPT ;  /* 0x000000010600788c */ /* 0x002fd2000bf25270 */
[----:B--2---:R-:W-:Y:S05]  /*1280*/  BRA.U UP1, `(.L_x_16) ;  /* 0x0000000101407547 */ /* 0x004fea000b800000 */
[----:B------:R-:W1:Y:S08]  /*1290*/  LDC.64 R4, c[0x0][0xb10] ;  /* 0x0002c400ff047b82 */ /* 0x000e700000000a00 */
[----:B------:R-:W2:Y:S08]  /*12a0*/  LDC.64 R2, c[0x0][0xb18] ;  /* 0x0002c600ff027b82 */ /* 0x000eb00000000a00 */
[----:B------:R-:W4:Y:S08]  /*12b0*/  LDC R6, c[0x0][0xb20] ;  /* 0x0002c800ff067b82 */ /* 0x000f300000000800 */
[----:B------:R-:W3:Y:S01]  /*12c0*/  LDC R7, c[0x0][0xb0c] ;  /* 0x0002c300ff077b82 */ /* 0x000ee20000000800 */
[----:B-1----:R-:W-:-:S05]  /*12d0*/  IMAD.HI.U32 R4, R22, R4, RZ ;  /* 0x0000000416047227 */ /* 0x002fca00078e00ff */
[----:B------:R-:W-:Y:S01]  /*12e0*/  SHF.R.U32.HI R4, RZ, R5, R4 ;  /* 0x00000005ff047219 */ /* 0x000fe20000011604 */
[----:B--2---:R-:W-:Y:S01]  /*12f0*/  IMAD.HI.U32 R3, R23, R3, RZ ;  /* 0x0000000317037227 */ /* 0x004fe200078e00ff */
[----:B------:R-:W-:-:S04]  /*1300*/  ISETP.NE.AND P0, PT, R2, 0x1, PT ;  /* 0x000000010200780c */ /* 0x000fc80003f05270 */
[----:B----4-:R-:W-:-:S04]  /*1310*/  SHF.R.U32.HI R3, RZ, R6, R3 ;  /* 0x00000006ff037219 */ /* 0x010fc80000011603 */
[----:B------:R-:W-:Y:S02]  /*1320*/  SEL R3, R23, R3, !P0 ;  /* 0x0000000317037207 */ /* 0x000fe40004000000 */
[----:B---3--:R-:W-:-:S04]  /*1330*/  ISETP.NE.AND P1, PT, R7, 0x1, PT ;  /* 0x000000010700780c */ /* 0x008fc80003f25270 */
[----:B------:R-:W-:-:S05]  /*1340*/  SEL R4, R22, R4, !P1 ;  /* 0x0000000416047207 */ /* 0x000fca0004800000 */
[----:B------:R-:W-:Y:S02]  /*1350*/  IMAD.IADD R5, R3, 0x1, -R4 ;  /* 0x0000000103057824 */ /* 0x000fe400078e0a04 */
[----:B------:R-:W-:Y:S02]  /*1360*/  IMAD.IADD R3, R4, 0x1, -R3 ;  /* 0x0000000104037824 */ /* 0x000fe400078e0a03 */
[----:B------:R-:W-:Y:S02]  /*1370*/  IMAD R22, R5, R7, R22 ;  /* 0x0000000705167224 */ /* 0x000fe400078e0216 */
[----:B------:R-:W-:-:S07]  /*1380*/  IMAD R23, R3, R2, R23 ;  /* 0x0000000203177224 */ /* 0x000fce00078e0217 */
.L_x_16:
[----:B------:R-:W-:Y:S01]  /*1390*/  BAR.SYNC.DEFER_BLOCKING 0x0 ;  /* 0x0000000000007b1d */ /* 0x000fe20000010000 */
[----:B------:R-:W-:Y:S01]  /*13a0*/  UISETP.NE.AND UP1, UPT, UR8, 0x2, UPT ;  /* 0x000000020800788c */ /* 0x000fe2000bf25270 */
[----:B------:R-:W-:Y:S02]  /*13b0*/  ISETP.NE.OR P5, PT, R0, 0x2, !P5 ;  /* 0x000000020000780c */ /* 0x000fe40006fa5670 */
[----:B------:R-:W-:-:S06]  /*13c0*/  LOP3.LUT R2, R153, 0x1f, RZ, 0xc0, !PT ;  /* 0x0000001f99027812 */ /* 0x000fcc00078ec0ff */
[----:B------:R-:W-:Y:S05]  /*13d0*/  BRA.U UP1, `(.L_x_17) ;  /* 0x0000001101e87547 */ /* 0x000fea000b800000 */
[----:B------:R-:W1:Y:S01]  /*13e0*/  LDCU UR14, c[0x0][0x38c] ;  /* 0x00007180ff0e77ac */ /* 0x000e620008000800 */
[----:B------:R-:W2:Y:S01]  /*13f0*/  LDC R8, c[0x0][0x370] ;  /* 0x0000dc00ff087b82 */ /* 0x000ea20000000800 */
[----:B------:R-:W-:Y:S01]  /*1400*/  HFMA2 R14, -RZ, RZ, 0, 0 ;  /* 0x00000000ff0e7431 */ /* 0x000fe200000001ff */
[----:B------:R-:W-:Y:S01]  /*1410*/  ISETP.EQ.OR P4, PT, R2, RZ, P5 ;  /* 0x000000ff0200720c */ /* 0x000fe20002f82670 */
[----:B------:R-:W-:Y:S01]  /*1420*/  IMAD.MOV.U32 R15, RZ, RZ, 0x1 ;  /* 0x00000001ff0f7424 */ /* 0x000fe200078e00ff */
[----:B------:R-:W-:Y:S01]  /*1430*/  CS2R R12, SRZ ;  /* 0x00000000000c7805 */ /* 0x000fe2000001ff00 */
[----:B------:R-:W-:Y:S01]  /*1440*/  IMAD.MOV.U32 R11, RZ, RZ, 0x1 ;  /* 0x00000001ff0b7424 */ /* 0x000fe200078e00ff */
[----:B------:R-:W4:Y:S02]  /*1450*/  LDCU.64 UR22, c[0x0][0x348] ;  /* 0x00006900ff1677ac */ /* 0x000f240008000a00 */
[----:B------:R-:W2:Y:S01]  /*1460*/  LDC R0, c[0x0][0x374] ;  /* 0x0000dd00ff007b82 */ /* 0x000ea20000000800 */
[----:B------:R-:W-:Y:S01]  /*1470*/  UMOV UR7, URZ ;  /* 0x000000ff00077c82 */ /* 0x000fe20008000000 */
[----:B-1----:R-:W-:-:S04]  /*1480*/  UIADD3 UR6, UPT, UPT, UR14, 0x3f, URZ ;  /* 0x0000003f0e067890 */ /* 0x002fc8000fffe0ff */
[----:B------:R-:W-:-:S04]  /*1490*/  USHF.R.S32.HI UR5, URZ, 0x1f, UR6 ;  /* 0x0000001fff057899 */ /* 0x000fc80008011406 */
[----:B------:R-:W-:-:S04]  /*14a0*/  ULEA.HI UR5, UR5, UR6, URZ, 0x6 ;  /* 0x0000000605057291 */ /* 0x000fc8000f8f30ff */
[----:B------:R-:W-:Y:S02]  /*14b0*/  USHF.R.S32.HI UR21, URZ, 0x6, UR5 ;  /* 0x00000006ff157899 */ /* 0x000fe40008011405 */
[----:B------:R-:W-:Y:S02]  /*14c0*/  UIADD3 UR5, UPT, UPT, UR14, -0x1, URZ ;  /* 0xffffffff0e057890 */ /* 0x000fe4000fffe0ff */
[----:B------:R-:W-:Y:S02]  /*14d0*/  UISETP.LT.U32.AND UP0, UPT, UR21, 0x8, UPT ;  /* 0x000000081500788c */ /* 0x000fe4000bf01070 */
[----:B------:R-:W-:Y:S02]  /*14e0*/  UISETP.GE.U32.AND UP1, UPT, UR5, -0x7f, UPT ;  /* 0xffffff810500788c */ /* 0x000fe4000bf26070 */
[----:B------:R-:W-:Y:S02]  /*14f0*/  USEL UR15, UR21, 0x8, UP0 ;  /* 0x00000008150f7887 */ /* 0x000fe40008000000 */
[----:B------:R-:W-:-:S02]  /*1500*/  UIADD3 UR14, UPT, UPT, UR14, 0x7e, URZ ;  /* 0x0000007e0e0e7890 */ /* 0x000fc4000fffe0ff */
[----:B------:R-:W-:Y:S02]  /*1510*/  UIADD3 UR6, UPT, UPT, UR15, -0x1, URZ ;  /* 0xffffffff0f067890 */ /* 0x000fe4000fffe0ff */
[----:B------:R-:W-:-:S03]  /*1520*/  UIADD3 UR13, UPT, UPT, UR21, -UR15, URZ ;  /* 0x8000000f150d7290 */ /* 0x000fc6000fffe0ff */
[----:B------:R-:W-:-:S04]  /*1530*/  @UP1 UIADD3 UR6, UPT, UPT, UR15, URZ, URZ ;  /* 0x000000ff0f061290 */ /* 0x000fc8000fffe0ff */
[----:B----4-:R-:W-:-:S12]  /*1540*/  UIADD3 UR6, UPT, UPT, UR6, 0x1, URZ ;  /* 0x0000000106067890 */ /* 0x010fd8000fffe0ff */
.L_x_35:
[----:B------:R-:W-:Y:S01]  /*1550*/  UISETP.NE.AND UP0, UPT, UR4, URZ, UPT ;  /* 0x000000ff0400728c */ /* 0x000fe2000bf05270 */
[----:B------:R-:W1:Y:S08]  /*1560*/  S2UR UR4, SR_CgaCtaId ;  /* 0x00000000000479c3 */ /* 0x000e700000008800 */
[----:B------:R-:W-:Y:S05]  /*1570*/  BRA.U UP0, `(.L_x_18) ;  /* 0x0000000100347547 */ /* 0x000fea000b800000 */
[----:B------:R-:W4:Y:S01]  /*1580*/  S2R R2, SR_CgaCtaId ;  /* 0x0000000000027919 */ /* 0x000f220000008800 */
[----:B------:R-:W-:-:S04]  /*1590*/  MOV R3, 0x400 ;  /* 0x0000040000037802 */ /* 0x000fc80000000f00 */
[----:B----4-:R-:W-:Y:S02]  /*15a0*/  LEA R2, R2, R3, 0x18 ;  /* 0x0000000302027211 */ /* 0x010fe400078ec0ff */
[----:B------:R-:W-:-:S03]  /*15b0*/  SHF.L.U32 R3, R11, 0x1f, RZ ;  /* 0x0000001f0b037819 */ /* 0x000fc600000006ff */
[----:B------:R-:W-:-:S04]  /*15c0*/  IMAD R2, R12, 0x8, R2 ;  /* 0x000000080c027824 */ /* 0x000fc800078e0202 */
[----:B------:R-:W4:Y:S02]  /*15d0*/  SYNCS.PHASECHK.TRANS64.TRYWAIT P0, [R2+URZ+0x130], R3 ;  /* 0x00013003020075a7 */ /* 0x000f2400080011ff */
[----:B----4-:R-:W-:Y:S05]  /*15e0*/  @!P0 BRA `(.L_x_19) ;  /* 0x0000008800508947 */ /* 0x010fea0003800000 */
.L_x_212:
[----:B------:R-:W-:Y:S01]  /*15f0*/  VIADD R12, R12, 0x1 ;  /* 0x000000010c0c7836 */ /* 0x000fe20000000000 */
[----:B------:R4:W-:Y:S04]  /*1600*/  SYNCS.ARRIVE.TRANS64.A1T0 RZ, [R2+URZ+0x120], RZ ;  /* 0x000120ff02ff79a7 */ /* 0x0009e800081000ff */
[----:B------:R-:W-:-:S04]  /*1610*/  ISETP.NE.AND P0, PT, R12, 0x2, PT ;  /* 0x000000020c00780c */ /* 0x000fc80003f05270 */
[----:B------:R-:W-:Y:S02]  /*1620*/  SEL R12, R12, RZ, P0 ;  /* 0x000000ff0c0c7207 */ /* 0x000fe40000000000 */
[----:B----4-:R-:W-:-:S04]  /*1630*/  SEL R2, RZ, 0x1, P0 ;  /* 0x00000001ff027807 */ /* 0x010fc80000000000 */
[----:B------:R-:W-:-:S07]  /*1640*/  LOP3.LUT R11, R11, R2, RZ, 0x3c, !PT ;  /* 0x000000020b0b7212 */ /* 0x000fce00078e3cff */
.L_x_18:
[----:B------:R-:W-:Y:S01]  /*1650*/  UMOV UR5, 0x400 ;  /* 0x0000040000057882 */ /* 0x000fe20000000000 */
[----:B------:R-:W-:Y:S01]  /*1660*/  SHF.L.U32 R2, R15, 0x1f, RZ ;  /* 0x0000001f0f027819 */ /* 0x000fe200000006ff */
[----:B-1----:R-:W-:Y:S01]  /*1670*/  ULEA UR5, UR4, UR5, 0x18 ;  /* 0x0000000504057291 */ /* 0x002fe2000f8ec0ff */
[----:B------:R-:W-:Y:S01]  /*1680*/  R2UR UR35, R22 ;  /* 0x00000000162372ca */ /* 0x000fe200000e0000 */
[----:B------:R-:W-:Y:S01]  /*1690*/  UISETP.GE.U32.AND UP0, UPT, UR14, 0x7f, UPT ;  /* 0x0000007f0e00788c */ /* 0x000fe2000bf06070 */
[----:B------:R-:W-:Y:S01]  /*16a0*/  R2UR UR11, R23 ;  /* 0x00000000170b72ca */ /* 0x000fe200000e0000 */
[----:B------:R-:W-:Y:S01]  /*16b0*/  ULEA UR8, UR7, UR5, 0x3 ;  /* 0x0000000507087291 */ /* 0x000fe2000f8e18ff */
[----:B------:R-:W-:-:S08]  /*16c0*/  UMOV UR25, URZ ;  /* 0x000000ff00197c82 */ /* 0x000fd00008000000 */
[----:B------:R1:W4:Y:S01]  /*16d0*/  SYNCS.PHASECHK.TRANS64.TRYWAIT P0, [UR8+0x40], R2 ;  /* 0x00004002ff0075a7 */ /* 0x0003220008001108 */
[----:B------:R-:W-:Y:S02]  /*16e0*/  USHF.L.U32 UR35, UR35, 0x7, URZ ;  /* 0x0000000723237899 */ /* 0x000fe400080006ff */
[----:B------:R-:W-:Y:S01]  /*16f0*/  USHF.L.U32 UR11, UR11, 0x6, URZ ;  /* 0x000000060b0b7899 */ /* 0x000fe200080006ff */
[----:B------:R-:W-:Y:S11]  /*1700*/  BRA.U !UP0, `(.L_x_20) ;  /* 0x0000000108a87547 */ /* 0x000ff6000b800000 */
[----:B------:R-:W-:Y:S01]  /*1710*/  UMOV UR16, URZ ;  /* 0x000000ff00107c82 */ /* 0x000fe20008000000 */
[----:B------:R-:W-:-:S05]  /*1720*/  UMOV UR17, UR7 ;  /* 0x0000000700117c82 */ /* 0x000fca0008000000 */
.L_x_25:
[----:B-1----:R-:W-:Y:S01]  /*1730*/  ULEA UR33, UR17, UR5, 0x3 ;  /* 0x0000000511217291 */ /* 0x002fe2000f8e18ff */
[----:B----4-:R-:W-:Y:S01]  /*1740*/  @!P5 MOV R3, 0x6000 ;  /* 0x000060000003d802 */ /* 0x010fe20000000f00 */
[----:B----4-:R-:W-:Y:S10]  /*1750*/  @P0 BRA `(.L_x_21) ;  /* 0x00000000000c0947 */ /* 0x010ff40003800000 */
[----:B------:R-:W-:-:S04]  /*1760*/  SHF.L.U32 R4, R15, 0x1f, RZ ;  /* 0x0000001f0f047819 */ /* 0x000fc800000006ff */
[----:B------:R-:W4:Y:S02]  /*1770*/  SYNCS.PHASECHK.TRANS64.TRYWAIT P0, [UR33+0x40], R4 ;  /* 0x00004004ff0075a7 */ /* 0x000f240008001121 */
[----:B----4-:R-:W-:Y:S05]  /*1780*/  @!P0 BRA `(.L_x_22) ;  /* 0x0000008400fc8947 */ /* 0x010fea0003800000 */
.L_x_21:
[----:B------:R4:W-:Y:S01]  /*1790*/  @!P5 SYNCS.ARRIVE.TRANS64 RZ, [UR33], R3 ;  /* 0x00000003ffffd9a7 */ /* 0x0009e20008000021 */
[----:B------:R-:W-:Y:S04]  /*17a0*/  BSSY.RECONVERGENT B0, `(.L_x_23) ;  /* 0x0000003000007945 */ /* 0x000fe80003800200 */
[----:B------:R-:W-:Y:S05]  /*17b0*/  @P4 BRA `(.L_x_24) ;  /* 0x0000000000044947 */ /* 0x000fea0003800000 */
[----:B------:R-:W-:Y:S05]  /*17c0*/  BPT.TRAP 0x1 ;  /* 0x000000040000795c */ /* 0x000fea0000300000 */
.L_x_24:
[----:B------:R-:W-:Y:S05]  /*17d0*/  BSYNC.RECONVERGENT B0 ;  /* 0x0000000000007941 */ /* 0x000fea0003800200 */
.L_x_23:
[----:B------:R-:W-:Y:S02]  /*17e0*/  UIADD3 UR7, UPT, UPT, UR17, 0x1, URZ ;  /* 0x0000000111077890 */ /* 0x000fe4000fffe0ff */
[----:B------:R-:W-:Y:S02]  /*17f0*/  ULEA UR32, UR17, UR5, 0xe ;  /* 0x0000000511207291 */ /* 0x000fe4000f8e70ff */
[----:B------:R-:W-:Y:S02]  /*1800*/  UISETP.NE.AND UP0, UPT, UR7, 0x8, UPT ;  /* 0x000000080700788c */ /* 0x000fe4000bf05270 */
[----:B------:R-:W-:Y:S02]  /*1810*/  UIADD3 UR28, UP1, UPT, UR22, 0x80, URZ ;  /* 0x00000080161c7890 */ /* 0x000fe4000ff3e0ff */
[----:B------:R-:W-:Y:S02]  /*1820*/  USEL UR9, URZ, 0x1, UP0 ;  /* 0x00000001ff097887 */ /* 0x000fe40008000000 */
[----:B------:R-:W-:-:S02]  /*1830*/  USEL UR7, UR7, URZ, UP0 ;  /* 0x000000ff07077287 */ /* 0x000fc40008000000 */
[----:B------:R-:W-:Y:S02]  /*1840*/  UIADD3 UR26, UP0, UPT, UR22, 0x180, URZ ;  /* 0x00000180161a7890 */ /* 0x000fe4000ff1e0ff */
[----:B------:R-:W-:Y:S01]  /*1850*/  ULEA UR8, UR7, UR5, 0x3 ;  /* 0x0000000507087291 */ /* 0x000fe2000f8e18ff */
[----:B------:R-:W-:Y:S01]  /*1860*/  LOP3.LUT R15, R15, UR9, RZ, 0x3c, !PT ;  /* 0x000000090f0f7c12 */ /* 0x000fe2000f8e3cff */
[----:B------:R-:W-:Y:S02]  /*1870*/  USHF.L.U32 UR34, UR16, 0x6, URZ ;  /* 0x0000000610227899 */ /* 0x000fe400080006ff */
[----:B------:R-:W-:Y:S01]  /*1880*/  UIADD3.X UR29, UPT, UPT, URZ, UR23, URZ, UP1, !UPT ;  /* 0x00000017ff1d7290 */ /* 0x000fe20008ffe4ff */
[----:B-1----:R-:W-:Y:S01]  /*1890*/  SHF.L.U32 R2, R15, 0x1f, RZ ;  /* 0x0000001f0f027819 */ /* 0x002fe200000006ff */
[----:B------:R-:W-:Y:S02]  /*18a0*/  UIADD3 UR32, UPT, UPT, UR32, 0x6400, URZ ;  /* 0x0000640020207890 */ /* 0x000fe4000fffe0ff */
[----:B------:R-:W-:Y:S01]  /*18b0*/  UIADD3.X UR27, UPT, UPT, URZ, UR23, URZ, UP0, !UPT ;  /* 0x00000017ff1b7290 */ /* 0x000fe200087fe4ff */
[----:B------:R1:W1:Y:S01]  /*18c0*/  SYNCS.PHASECHK.TRANS64.TRYWAIT P0, [UR8+0x40], R2 ;  /* 0x00004002ff0075a7 */ /* 0x0002620008001108 */
[----:B------:R-:W-:Y:S01]  /*18d0*/  ULEA UR8, UR17, UR5, 0xd ;  /* 0x0000000511087291 */ /* 0x000fe2000f8e68ff */
[----:B------:R-:W-:Y:S01]  /*18e0*/  UMOV UR18, 0x0 ;  /* 0x0000000000127882 */ /* 0x000fe20000000000 */
[----:B------:R-:W-:-:S02]  /*18f0*/  UMOV UR19, 0x10000000 ;  /* 0x1000000000137882 */ /* 0x000fc40000000000 */
[----:B------:R-:W-:Y:S01]  /*1900*/  UIADD3 UR8, UPT, UPT, UR8, 0x26400, URZ ;  /* 0x0002640008087890 */ /* 0x000fe2000fffe0ff */
[----:B------:R1:W-:Y:S01]  /*1910*/  UTMALDG.3D [UR32], [UR28], desc[UR18] ;  /* 0x000012201c0075b4 */ /* 0x0003e20008011000 */
[----:B------:R-:W-:Y:S01]  /*1920*/  UMOV UR12, UR36 ;  /* 0x00000024000c7c82 */ /* 0x000fe20008000000 */
[----:B------:R-:W-:Y:S01]  /*1930*/  UMOV UR9, UR33 ;  /* 0x0000002100097c82 */ /* 0x000fe20008000000 */
[----:B------:R-:W-:Y:S01]  /*1940*/  UMOV UR10, UR34 ;  /* 0x00000022000a7c82 */ /* 0x000fe20008000000 */
[----:B------:R-:W-:Y:S01]  /*1950*/  UIADD3 UR16, UPT, UPT, UR16, 0x1, URZ ;  /* 0x0000000110107890 */ /* 0x000fe2000fffe0ff */
[----:B------:R-:W-:Y:S01]  /*1960*/  UMOV UR25, UR6 ;  /* 0x0000000600197c82 */ /* 0x000fe20008000000 */
[----:B------:R-:W-:Y:S02]  /*1970*/  UMOV UR17, UR7 ;  /* 0x0000000700117c82 */ /* 0x000fe40008000000 */
[----:B------:R1:W-:Y:S01]  /*1980*/  UTMALDG.3D [UR8], [UR26], desc[UR18] ;  /* 0x000012081a0075b4 */ /* 0x0003e20008011000 */
[----:B------:R-:W-:-:S09]  /*1990*/  UISETP.NE.AND UP0, UPT, UR16, UR6, UPT ;  /* 0x000000061000728c */ /* 0x000fd2000bf05270 */
[----:B------:R-:W-:Y:S05]  /*19a0*/  BRA.U UP0, `(.L_x_25) ;  /* 0xfffffffd00607547 */ /* 0x000fea000b83ffff */
.L_x_20:
[----:B-1--4-:R-:W-:Y:S01]  /*19b0*/  PLOP3.LUT P0, PT, PT, PT, UP3, 0x80, 0x8 ;  /* 0x000000000008781c */ /* 0x012fe20003f0f038 */
[----:B------:R-:W-:Y:S01]  /*19c0*/  ULEA UR8, UR7, UR5, 0x3 ;  /* 0x0000000507087291 */ /* 0x000fe2000f8e18ff */
[----:B------:R-:W-:Y:S01]  /*19d0*/  SHF.L.U32 R2, R15, 0x1f, RZ ;  /* 0x0000001f0f027819 */ /* 0x000fe200000006ff */
[----:B------:R-:W-:-:S10]  /*19e0*/  UISETP.GT.AND UP0, UPT, UR21, UR15, UPT ;  /* 0x0000000f1500728c */ /* 0x000fd4000bf04270 */
[----:B------:R-:W-:Y:S01]  /*19f0*/  @!P0 SYNCS.ARRIVE.TRANS64.A1T0 RZ, [UR5+0xb8], RZ ;  /* 0x0000b8ffffff89a7 */ /* 0x000fe20008100005 */
[----:B------:R1:W4:Y:S01]  /*1a00*/  SYNCS.PHASECHK.TRANS64.TRYWAIT P0, [UR8+0x40], R2 ;  /* 0x00004002ff0075a7 */ /* 0x0003220008001108 */
[----:B------:R-:W-:Y:S05]  /*1a10*/  BRA.U !UP0, `(.L_x_26) ;  /* 0x0000000108ac7547 */ /* 0x000fea000b800000 */
[----:B------:R-:W-:Y:S01]  /*1a20*/  UIADD3 UR24, UPT, UPT, UR13, UR25, URZ ;  /* 0x000000190d187290 */ /* 0x000fe2000fffe0ff */
[----:B------:R-:W-:-:S11]  /*1a30*/  UMOV UR32, UR7 ;  /* 0x0000000700207c82 */ /* 0x000fd60008000000 */
.L_x_31:
[----:B-1----:R-:W-:Y:S01]  /*1a40*/  ULEA UR17, UR32, UR5, 0x3 ;  /* 0x0000000520117291 */ /* 0x002fe2000f8e18ff */
[----:B----4-:R-:W-:Y:S01]  /*1a50*/  @!P5 MOV R3, 0x6000 ;  /* 0x000060000003d802 */ /* 0x010fe20000000f00 */
[----:B----4-:R-:W-:Y:S10]  /*1a60*/  @P0 BRA `(.L_x_27) ;  /* 0x00000000000c0947 */ /* 0x010ff40003800000 */
[----:B------:R-:W-:-:S04]  /*1a70*/  SHF.L.U32 R4, R15, 0x1f, RZ ;  /* 0x0000001f0f047819 */ /* 0x000fc800000006ff */
[----:B------:R-:W4:Y:S02]  /*1a80*/  SYNCS.PHASECHK.TRANS64.TRYWAIT P0, [UR17+0x40], R4 ;  /* 0x00004004ff0075a7 */ /* 0x000f240008001111 */
[----:B----4-:R-:W-:Y:S05]  /*1a90*/  @!P0 BRA `(.L_x_28) ;  /* 0x0000008400508947 */ /* 0x010fea0003800000 */
.L_x_27:
[----:B------:R4:W-:Y:S01]  /*1aa0*/  @!P5 SYNCS.ARRIVE.TRANS64 RZ, [UR17], R3 ;  /* 0x00000003ffffd9a7 */ /* 0x0009e20008000011 */
[----:B------:R-:W-:Y:S04]  /*1ab0*/  BSSY.RECONVERGENT B0, `(.L_x_29) ;  /* 0x0000003000007945 */ /* 0x000fe80003800200 */
[----:B------:R-:W-:Y:S05]  /*1ac0*/  @P4 BRA `(.L_x_30) ;  /* 0x0000000000044947 */ /* 0x000fea0003800000 */
[----:B------:R-:W-:Y:S05]  /*1ad0*/  BPT.TRAP 0x1 ;  /* 0x000000040000795c */ /* 0x000fea0000300000 */
.L_x_30:
[----:B------:R-:W-:Y:S05]  /*1ae0*/  BSYNC.RECONVERGENT B0 ;  /* 0x0000000000007941 */ /* 0x000fea0003800200 */
.L_x_29:
        /* <DEDUP_REMOVED lines=10> */
[----:B------:R-:W-:Y:S01]  /*1b90*/  UIADD3 UR16, UPT, UPT, UR16, 0x6400, URZ ;  /* 0x0000640010107890 */ /* 0x000fe2000fffe0ff */
[----:B-1----:R-:W-:Y:S01]  /*1ba0*/  SHF.L.U32 R2, R15, 0x1f, RZ ;  /* 0x0000001f0f027819 */ /* 0x002fe200000006ff */
[----:B------:R-:W-:Y:S02]  /*1bb0*/  UIADD3.X UR31, UPT, UPT, URZ, UR23, URZ, UP1, !UPT ;  /* 0x00000017ff1f7290 */ /* 0x000fe40008ffe4ff */
[----:B------:R-:W-:Y:S01]  /*1bc0*/  UIADD3.X UR29, UPT, UPT, URZ, UR23, URZ, UP0, !UPT ;  /* 0x00000017ff1d7290 */ /* 0x000fe200087fe4ff */
[----:B------:R1:W1:Y:S01]  /*1bd0*/  SYNCS.PHASECHK.TRANS64.TRYWAIT P0, [UR8+0x40], R2 ;  /* 0x00004002ff0075a7 */ /* 0x0002620008001108 */
[----:B------:R-:W-:Y:S01]  /*1be0*/  ULEA UR8, UR32, UR5, 0xd ;  /* 0x0000000520087291 */ /* 0x000fe2000f8e68ff */
[----:B------:R-:W-:Y:S01]  /*1bf0*/  UMOV UR26, 0x0 ;  /* 0x00000000001a7882 */ /* 0x000fe20000000000 */
[----:B------:R-:W-:-:S02]  /*1c00*/  UMOV UR27, 0x10000000 ;  /* 0x10000000001b7882 */ /* 0x000fc40000000000 */
[----:B------:R-:W-:Y:S01]  /*1c10*/  UIADD3 UR8, UPT, UPT, UR8, 0x26400, URZ ;  /* 0x0002640008087890 */ /* 0x000fe2000fffe0ff */
[----:B------:R-:W-:Y:S01]  /*1c20*/  UMOV UR19, UR35 ;  /* 0x0000002300137c82 */ /* 0x000fe20008000000 */
[----:B------:R-:W-:Y:S01]  /*1c30*/  UMOV UR20, UR36 ;  /* 0x0000002400147c82 */ /* 0x000fe20008000000 */
[----:B------:R-:W-:Y:S01]  /*1c40*/  UMOV UR12, UR36 ;  /* 0x00000024000c7c82 */ /* 0x000fe20008000000 */
[----:B------:R-:W-:Y:S01]  /*1c50*/  UMOV UR9, UR17 ;  /* 0x0000001100097c82 */ /* 0x000fe20008000000 */
[----:B------:R-:W-:Y:S01]  /*1c60*/  UMOV UR10, UR18 ;  /* 0x00000012000a7c82 */ /* 0x000fe20008000000 */
[----:B------:R1:W-:Y:S01]  /*1c70*/  UTMALDG.3D [UR16], [UR30], desc[UR26] ;  /* 0x00001a101e0075b4 */ /* 0x0003e20008011000 */
[----:B------:R-:W-:Y:S01]  /*1c80*/  UIADD3 UR25, UPT, UPT, UR25, 0x1, URZ ;  /* 0x0000000119197890 */ /* 0x000fe2000fffe0ff */
[----:B------:R-:W-:-:S03]  /*1c90*/  UMOV UR32, UR7 ;  /* 0x0000000700207c82 */ /* 0x000fc60008000000 */
[----:B------:R-:W-:Y:S01]  /*1ca0*/  UISETP.NE.AND UP0, UPT, UR25, UR24, UPT ;  /* 0x000000181900728c */ /* 0x000fe2000bf05270 */
[----:B------:R1:W-:Y:S08]  /*1cb0*/  UTMALDG.3D [UR8], [UR28], desc[UR26] ;  /* 0x00001a081c0075b4 */ /* 0x0003f00008011000 */
[----:B------:R-:W-:Y:S05]  /*1cc0*/  BRA.U UP0, `(.L_x_31) ;  /* 0xfffffffd005c7547 */ /* 0x000fea000b83ffff */
.L_x_26:
[C---:B-1----:R-:W-:Y:S01]  /*1cd0*/  LEA R2, R14.reuse, UR5, 0x3 ;  /* 0x000000050e027c11 */ /* 0x042fe2000f8e18ff */
[----:B------:R-:W-:Y:S01]  /*1ce0*/  NOP ;  /* 0x0000000000007918 */ /* 0x000fe20000000000 */
[----:B----4-:R-:W-:Y:S02]  /*1cf0*/  SHF.L.U32 R3, R13, 0x1f, RZ ;  /* 0x0000001f0d037819 */ /* 0x010fe400000006ff */
[----:B------:R-:W-:Y:S02]  /*1d00*/  LEA R4, R14, UR5, 0x4 ;  /* 0x000000050e047c11 */ /* 0x000fe4000f8e20ff */
[----:B------:R-:W1:Y:S02]  /*1d10*/  SYNCS.PHASECHK.TRANS64.TRYWAIT P0, [R2+URZ+0xc0], R3 ;  /* 0x0000c003020075a7 */ /* 0x000e6400080011ff */
[----:B-1----:R-:W-:Y:S05]  /*1d20*/  @!P0 BRA `(.L_x_32) ;  /* 0x0000008000c48947 */ /* 0x002fea0003800000 */
.L_x_215:
[----:B------:R-:W4:Y:S01]  /*1d30*/  LDS.128 R4, [R4+0x150] ;  /* 0x0001500004047984 */ /* 0x000f220000000c00 */
[----:B---3--:R-:W-:Y:S01]  /*1d40*/  ISETP.GE.AND P0, PT, R65, 0x1, PT ;  /* 0x000000014100780c */ /* 0x008fe20003f06270 */
[----:B-1----:R-:W-:Y:S01]  /*1d50*/  VIADD R2, R2, 0xd0 ;  /* 0x000000d002027836 */ /* 0x002fe20000000000 */
[----:B------:R-:W-:Y:S01]  /*1d60*/  @!PT LDS RZ, [RZ] ;  /* 0x00000000fffff984 */ /* 0x000fe20000000800 */
[----:B------:R-:W-:Y:S01]  /*1d70*/  @!PT LDS RZ, [RZ] ;  /* 0x00000000fffff984 */ /* 0x000fe20000000800 */
[----:B------:R-:W-:Y:S01]  /*1d80*/  @!PT LDS RZ, [RZ] ;  /* 0x00000000fffff984 */ /* 0x000fe20000000800 */
[----:B------:R-:W-:Y:S01]  /*1d90*/  @!PT LDS RZ, [RZ] ;  /* 0x00000000fffff984 */ /* 0x000fe20000000800 */
[----:B------:R1:W-:Y:S06]  /*1da0*/  MEMBAR.ALL.CTA ;  /* 0x0000000000007992 */ /* 0x0003ec0000008000 */
[----:B-1----:R-:W1:Y:S01]  /*1db0*/  FENCE.VIEW.ASYNC.S ;  /* 0x00000000000073c6 */ /* 0x002e620000000000 */
[----:B------:R-:W-:-:S04]  /*1dc0*/  PRMT R2, RZ, 0x654, R2 ;  /* 0x00000654ff027816 */ /* 0x000fc80000000002 */
[----:B-1----:R1:W-:Y:S01]  /*1dd0*/  SYNCS.ARRIVE.TRANS64.RED.A1T0 RZ, [R2+URZ], RZ ;  /* 0x000000ff02ff79a7 */ /* 0x0023e200081004ff */
[----:B----4-:R-:W-:-:S13]  /*1de0*/  LOP3.LUT P2, RZ, R6, 0x1, RZ, 0xc0, !PT ;  /* 0x0000000106ff7812 */ /* 0x010fda000784c0ff */
[----:B------:R-:W-:Y:S01]  /*1df0*/  @P2 SHF.R.U32.HI R3, RZ, 0x10, R5 ;  /* 0x00000010ff032819 */ /* 0x000fe20000011605 */
[----:B------:R-:W-:Y:S01]  /*1e00*/  VOTEU.ANY UP0, P2 ;  /* 0x0000000000ff7886 */ /* 0x000fe20001000100 */
[----:B------:R-:W-:Y:S02]  /*1e10*/  @P2 MOV R10, R4 ;  /* 0x00000004000a2202 */ /* 0x000fe40000000f00 */
[----:B------:R-:W-:Y:S02]  /*1e20*/  @P2 R2UR.BROADCAST UR8, R3 ;  /* 0x00000000030822ca */ /* 0x000fe400008e0000 */
[----:B------:R-:W-:-:S11]  /*1e30*/  @P2 LOP3.LUT R9, R5, 0xffff, RZ, 0xc0, !PT ;  /* 0x0000ffff05092812 */ /* 0x000fd600078ec0ff */
[----:B------:R-:W-:Y:S01]  /*1e40*/  @UP0 UMOV UR36, UR8 ;  /* 0x0000000800240c82 */ /* 0x000fe20008000000 */
[----:B-1----:R-:W-:Y:S05]  /*1e50*/  @!P0 BRA `(.L_x_33) ;  /* 0x0000000000b88947 */ /* 0x002fea0003800000 */
[----:B------:R-:W2:Y:S01]  /*1e60*/  LDC.64 R4, c[0x0][0xb18] ;  /* 0x0002c600ff047b82 */ /* 0x000ea20000000a00 */
[----:B------:R-:W-:-:S07]  /*1e70*/  ISETP.NE.AND P3, PT, R65, 0x1, PT ;  /* 0x000000014100780c */ /* 0x000fce0003f65270 */
[----:B------:R-:W1:Y:S08]  /*1e80*/  LDC.64 R6, c[0x0][0xb10] ;  /* 0x0002c400ff067b82 */ /* 0x000e700000000a00 */
[----:B------:R-:W3:Y:S08]  /*1e90*/  LDC R16, c[0x0][0xb20] ;  /* 0x0002c800ff107b82 */ /* 0x000ef00000000800 */
[----:B------:R-:W4:Y:S01]  /*1ea0*/  LDC R17, c[0x0][0xb0c] ;  /* 0x0002c300ff117b82 */ /* 0x000f220000000800 */
[----:B--2---:R-:W-:Y:S01]  /*1eb0*/  IMAD.HI.U32 R19, R0, R5, RZ ;  /* 0x0000000500137227 */ /* 0x004fe200078e00ff */
[----:B------:R-:W-:-:S03]  /*1ec0*/  ISETP.NE.AND P0, PT, R4, 0x1, PT ;  /* 0x000000010400780c */ /* 0x000fc60003f05270 */
[----:B------:R-:W-:-:S03]  /*1ed0*/  IMAD.HI.U32 R5, R9, R5, RZ ;  /* 0x0000000509057227 */ /* 0x000fc600078e00ff */
[----:B------:R-:W2:Y:S01]  /*1ee0*/  LDC.64 R2, c[0x0][0xb28] ;  /* 0x0002ca00ff027b82 */ /* 0x000ea20000000a00 */
[----:B-1----:R-:W-:-:S04]  /*1ef0*/  IMAD.HI.U32 R20, R8, R6, RZ ;  /* 0x0000000608147227 */ /* 0x002fc800078e00ff */
[----:B------:R-:W-:Y:S01]  /*1f00*/  IMAD.HI.U32 R21, R10, R6, RZ ;  /* 0x000000060a157227 */ /* 0x000fe200078e00ff */
[----:B------:R-:W-:Y:S02]  /*1f10*/  SHF.R.U32.HI R20, RZ, R7, R20 ;  /* 0x00000007ff147219 */ /* 0x000fe40000011614 */
[-C--:B---3--:R-:W-:Y:S02]  /*1f20*/  SHF.R.U32.HI R19, RZ, R16.reuse, R19 ;  /* 0x00000010ff137219 */ /* 0x088fe40000011613 */
[----:B------:R-:W-:Y:S02]  /*1f30*/  SHF.R.U32.HI R5, RZ, R16, R5 ;  /* 0x00000010ff057219 */ /* 0x000fe40000011605 */
[----:B------:R-:W-:Y:S02]  /*1f40*/  SEL R19, R0, R19, !P0 ;  /* 0x0000001300137207 */ /* 0x000fe40004000000 */
[----:B------:R-:W-:Y:S02]  /*1f50*/  SHF.R.U32.HI R21, RZ, R7, R21 ;  /* 0x00000007ff157219 */ /* 0x000fe40000011615 */
[----:B----4-:R-:W-:-:S02]  /*1f60*/  ISETP.NE.AND P1, PT, R17, 0x1, PT ;  /* 0x000000011100780c */ /* 0x010fc40003f25270 */
[----:B------:R-:W-:Y:S02]  /*1f70*/  SEL R5, R9, R5, !P0 ;  /* 0x0000000509057207 */ /* 0x000fe40004000000 */
[----:B------:R-:W-:Y:S02]  /*1f80*/  SEL R20, R8, R20, !P1 ;  /* 0x0000001408147207 */ /* 0x000fe40004800000 */
[----:B------:R-:W-:Y:S01]  /*1f90*/  SEL R21, R10, R21, !P1 ;  /* 0x000000150a157207 */ /* 0x000fe20004800000 */
[----:B--2---:R-:W-:-:S04]  /*1fa0*/  IMAD.HI.U32 R18, R19, R2, RZ ;  /* 0x0000000213127227 */ /* 0x004fc800078e00ff */
        /* <DEDUP_REMOVED lines=10> */
[----:B------:R-:W-:-:S04]  /*2050*/  @!P0 IMAD.HI.U32 R7, R21, R2, RZ ;  /* 0x0000000215078227 */ /* 0x000fc800078e00ff */
[----:B------:R-:W-:Y:S01]  /*2060*/  IMAD.MOV R2, RZ, RZ, -R6 ;  /* 0x000000ffff027224 */ /* 0x000fe200078e0a06 */
[----:B------:R-:W-:Y:S02]  /*2070*/  @!P0 SHF.R.U32.HI R3, RZ, R3, R7 ;  /* 0x00000003ff038219 */ /* 0x000fe40000011607 */
[----:B------:R-:W-:Y:S01]  /*2080*/  IADD3 R7, PT, PT, -R5, RZ, RZ ;  /* 0x000000ff05077210 */ /* 0x000fe20007ffe1ff */
[----:B------:R-:W-:Y:S01]  /*2090*/  IMAD R2, R65, R2, R5 ;  /* 0x0000000241027224 */ /* 0x000fe200078e0205 */
        /* <DEDUP_REMOVED lines=10> */
.L_x_33:
[----:B------:R-:W1:Y:S02]  /*2140*/  LDCU UR8, c[0x0][0xb30] ;  /* 0x00016600ff0877ac */ /* 0x000e640008000800 */
[----:B-1----:R-:W-:-:S09]  /*2150*/  UISETP.NE.AND UP0, UPT, UR8, 0x1, UPT ;  /* 0x000000010800788c */ /* 0x002fd2000bf05270 */
[----:B------:R-:W-:Y:S05]  /*2160*/  BRA.U UP0, `(.L_x_34) ;  /* 0x0000000100407547 */ /* 0x000fea000b800000 */
[----:B------:R-:W1:Y:S08]  /*2170*/  LDC.64 R4, c[0x0][0xb10] ;  /* 0x0002c400ff047b82 */ /* 0x000e700000000a00 */
[----:B------:R-:W3:Y:S08]  /*2180*/  LDC.64 R2, c[0x0][0xb18] ;  /* 0x0002c600ff027b82 */ /* 0x000ef00000000a00 */
[----:B------:R-:W4:Y:S08]  /*2190*/  LDC R6, c[0x0][0xb20] ;  /* 0x0002c800ff067b82 */ /* 0x000f300000000800 */
[----:B------:R-:W2:Y:S01]  /*21a0*/  LDC R7, c[0x0][0xb0c] ;  /* 0x0002c300ff077b82 */ /* 0x000ea20000000800 */
[----:B-1----:R-:W-:-:S05]  /*21b0*/  IMAD.HI.U32 R4, R10, R4, RZ ;  /* 0x000000040a047227 */ /* 0x002fca00078e00ff */
[----:B------:R-:W-:Y:S01]  /*21c0*/  SHF.R.U32.HI R4, RZ, R5, R4 ;  /* 0x00000005ff047219 */ /* 0x000fe20000011604 */
[----:B---3--:R-:W-:Y:S01]  /*21d0*/  IMAD.HI.U32 R3, R9, R3, RZ ;  /* 0x0000000309037227 */ /* 0x008fe200078e00ff */
[----:B------:R-:W-:-:S04]  /*21e0*/  ISETP.NE.AND P0, PT, R2, 0x1, PT ;  /* 0x000000010200780c */ /* 0x000fc80003f05270 */
[----:B----4-:R-:W-:-:S04]  /*21f0*/  SHF.R.U32.HI R3, RZ, R6, R3 ;  /* 0x00000006ff037219 */ /* 0x010fc80000011603 */
[----:B------:R-:W-:Y:S02]  /*2200*/  SEL R3, R9, R3, !P0 ;  /* 0x0000000309037207 */ /* 0x000fe40004000000 */
[----:B--2---:R-:W-:-:S04]  /*2210*/  ISETP.NE.AND P1, PT, R7, 0x1, PT ;  /* 0x000000010700780c */ /* 0x004fc80003f25270 */
[----:B------:R-:W-:-:S05]  /*2220*/  SEL R4, R10, R4, !P1 ;  /* 0x000000040a047207 */ /* 0x000fca0004800000 */
[----:B------:R-:W-:Y:S02]  /*2230*/  IMAD.IADD R5, R3, 0x1, -R4 ;  /* 0x0000000103057824 */ /* 0x000fe400078e0a04 */
[----:B------:R-:W-:Y:S02]  /*2240*/  IMAD.IADD R3, R4, 0x1, -R3 ;  /* 0x0000000104037824 */ /* 0x000fe400078e0a03 */
[----:B------:R-:W-:Y:S02]  /*2250*/  IMAD R10, R5, R7, R10 ;  /* 0x00000007050a7224 */ /* 0x000fe400078e020a */
[----:B------:R-:W-:-:S07]  /*2260*/  IMAD R9, R3, R2, R9 ;  /* 0x0000000203097224 */ /* 0x000fce00078e0209 */
.L_x_34:
[----:B------:R-:W-:Y:S01]  /*2270*/  VIADD R14, R14, 0x1 ;  /* 0x000000010e0e7836 */ /* 0x000fe20000000000 */
[----:B------:R-:W-:Y:S01]  /*2280*/  UPLOP3.LUT UP3, UPT, UPT, UPT, UPT, 0x80, 0x8 ;  /* 0x000000000008789c */ /* 0x000fe20003f6f070 */
[----:B------:R-:W-:Y:S02]  /*2290*/  IMAD.IADD R22, R10, 0x1, R115 ;  /* 0x000000010a167824 */ /* 0x000fe400078e0273 */
[----:B------:R-:W-:Y:S01]  /*22a0*/  IMAD.IADD R23, R9, 0x1, R114 ;  /* 0x0000000109177824 */ /* 0x000fe200078e0272 */
[----:B------:R-:W-:-:S04]  /*22b0*/  ISETP.NE.AND P0, PT, R14, 0x2, PT ;  /* 0x000000020e00780c */ /* 0x000fc80003f05270 */
[----:B------:R-:W-:Y:S02]  /*22c0*/  SEL R2, RZ, 0x1, P0 ;  /* 0x00000001ff027807 */ /* 0x000fe40000000000 */
[----:B------:R-:W-:Y:S02]  /*22d0*/  SEL R14, R14, RZ, P0 ;  /* 0x000000ff0e0e7207 */ /* 0x000fe40000000000 */
[----:B------:R-:W-:Y:S01]  /*22e0*/  LOP3.LUT R13, R13, R2, RZ, 0x3c, !PT ;  /* 0x000000020d0d7212 */ /* 0x000fe200078e3cff */
[----:B------:R-:W-:Y:S06]  /*22f0*/  @P2 BRA `(.L_x_35) ;  /* 0xfffffff000942947 */ /* 0x000fec000383ffff */
[----:B------:R-:W-:Y:S01]  /*2300*/  UIADD3 UR5, UPT, UPT, UR5, 0x40, URZ ;  /* 0x0000004005057890 */ /* 0x000fe2000fffe0ff */
[----:B------:R-:W-:-:S03]  /*2310*/  SHF.L.U32 R2, R15, 0x1f, RZ ;  /* 0x0000001f0f027819 */ /* 0x000fc600000006ff */
[----:B------:R-:W-:-:S09]  /*2320*/  ULEA UR4, UR7, UR5, 0x3 ;  /* 0x0000000507047291 */ /* 0x000fd2000f8e18ff */
[----:B------:R-:W1:Y:S02]  /*2330*/  SYNCS.PHASECHK.TRANS64.TRYWAIT P0, [UR4], R2 ;  /* 0x00000002ff0075a7 */ /* 0x000e640008001104 */
[----:B-1----:R-:W-:Y:S05]  /*2340*/  @!P0 BRA `(.L_x_36) ;  /* 0x0000007c00508947 */ /* 0x002fea0003800000 */
.L_x_217:
[----:B------:R-:W-:-:S04]  /*2350*/  UIADD3 UR6, UPT, UPT, UR7, 0x1, URZ ;  /* 0x0000000107067890 */ /* 0x000fc8000fffe0ff */
[----:B------:R-:W-:-:S04]  /*2360*/  UISETP.NE.AND UP0, UPT, UR6, 0x8, UPT ;  /* 0x000000080600788c */ /* 0x000fc8000bf05270 */
[----:B------:R-:W-:Y:S02]  /*2370*/  USEL UR7, URZ, 0x1, UP0 ;  /* 0x00000001ff077887 */ /* 0x000fe40008000000 */
[----:B------:R-:W-:-:S04]  /*2380*/  USEL UR6, UR6, URZ, UP0 ;  /* 0x000000ff06067287 */ /* 0x000fc80008000000 */
[----:B------:R-:W-:Y:S01]  /*2390*/  ULEA UR4, UR6, UR5, 0x3 ;  /* 0x0000000506047291 */ /* 0x000fe2000f8e18ff */
[----:B-1----:R-:W-:-:S04]  /*23a0*/  LOP3.LUT R2, R15, UR7, RZ, 0x3c, !PT ;  /* 0x000000070f027c12 */ /* 0x002fc8000f8e3cff */
[----:B------:R-:W-:-:S04]  /*23b0*/  SHF.L.U32 R3, R2, 0x1f, RZ ;  /* 0x0000001f02037819 */ /* 0x000fc800000006ff */
[----:B------:R-:W1:Y:S02]  /*23c0*/  SYNCS.PHASECHK.TRANS64.TRYWAIT P0, [UR4], R3 ;  /* 0x00000003ff0075a7 */ /* 0x000e640008001104 */
[----:B-1----:R-:W-:Y:S05]  /*23d0*/  @!P0 BRA `(.L_x_37) ;  /* 0x0000007c00448947 */ /* 0x002fea0003800000 */
.L_x_219:
[----:B------:R-:W-:-:S04]  /*23e0*/  UIADD3 UR6, UPT, UPT, UR6, 0x1, URZ ;  /* 0x0000000106067890 */ /* 0x000fc8000fffe0ff */
[----:B------:R-:W-:-:S04]  /*23f0*/  UISETP.NE.AND UP0, UPT, UR6, 0x8, UPT ;  /* 0x000000080600788c */ /* 0x000fc8000bf05270 */
[----:B------:R-:W-:Y:S02]  /*2400*/  USEL UR7, URZ, 0x1, UP0 ;  /* 0x00000001ff077887 */ /* 0x000fe40008000000 */
[----:B------:R-:W-:-:S04]  /*2410*/  USEL UR6, UR6, URZ, UP0 ;  /* 0x000000ff06067287 */ /* 0x000fc80008000000 */
[----:B------:R-:W-:Y:S01]  /*2420*/  ULEA UR4, UR6, UR5, 0x3 ;  /* 0x0000000506047291 */ /* 0x000fe2000f8e18ff */
[----:B------:R-:W-:-:S04]  /*2430*/  LOP3.LUT R2, R2, UR7, RZ, 0x3c, !PT ;  /* 0x0000000702027c12 */ /* 0x000fc8000f8e3cff */
[----:B-1----:R-:W-:-:S04]  /*2440*/  SHF.L.U32 R3, R2, 0x1f, RZ ;  /* 0x0000001f02037819 */ /* 0x002fc800000006ff */
[----:B------:R-:W1:Y:S02]  /*2450*/  SYNCS.PHASECHK.TRANS64.TRYWAIT P0, [UR4], R3 ;  /* 0x00000003ff0075a7 */ /* 0x000e640008001104 */
[----:B-1----:R-:W-:Y:S05]  /*2460*/  @!P0 BRA `(.L_x_38) ;  /* 0x0000007c00388947 */ /* 0x002fea0003800000 */
.L_x_221:
        /* <DEDUP_REMOVED lines=9> */
.L_x_223:
        /* <DEDUP_REMOVED lines=9> */
.L_x_225:
        /* <DEDUP_REMOVED lines=9> */
.L_x_227:
        /* <DEDUP_REMOVED lines=9> */
.L_x_229:
[----:B------:R-:W-:-:S04]  /*26b0*/  UIADD3 UR6, UPT, UPT, UR6, 0x1, URZ ;  /* 0x0000000106067890 */ /* 0x000fc8000fffe0ff */
[----:B------:R-:W-:-:S04]  /*26c0*/  UISETP.NE.AND UP0, UPT, UR6, 0x8, UPT ;  /* 0x000000080600788c */ /* 0x000fc8000bf05270 */
[----:B------:R-:W-:Y:S02]  /*26d0*/  USEL UR4, URZ, 0x1, UP0 ;  /* 0x00000001ff047887 */ /* 0x000fe40008000000 */
[----:B------:R-:W-:-:S04]  /*26e0*/  USEL UR6, UR6, URZ, UP0 ;  /* 0x000000ff06067287 */ /* 0x000fc80008000000 */
[----:B------:R-:W-:Y:S01]  /*26f0*/  ULEA UR6, UR6, UR5, 0x3 ;  /* 0x0000000506067291 */ /* 0x000fe2000f8e18ff */
[----:B------:R-:W-:-:S04]  /*2700*/  LOP3.LUT R2, R2, UR4, RZ, 0x3c, !PT ;  /* 0x0000000402027c12 */ /* 0x000fc8000f8e3cff */
[----:B------:R-:W-:Y:S01]  /*2710*/  SHF.L.U32 R2, R2, 0x1f, RZ ;  /* 0x0000001f02027819 */ /* 0x000fe200000006ff */
[----:B-12---:R-:W-:-:S07]  /*2720*/  IMAD.U32 R0, RZ, RZ, UR6 ;  /* 0x00000006ff007e24 */ /* 0x006fce000f8e00ff */
.L_x_43:
[----:B-1----:R1:W2:Y:S02]  /*2730*/  SYNCS.PHASECHK.TRANS64.TRYWAIT P0, [R0+URZ], R2 ;  /* 0x00000002000075a7 */ /* 0x0022a400080011ff */
[----:B--2---:R-:W-:Y:S05]  /*2740*/  @!P0 NANOSLEEP.SYNCS 0x989680 ;  /* 0x009896800000895d */ /* 0x004fea0003900000 */
[----:B------:R-:W2:Y:S02]  /*2750*/  @!P0 SYNCS.PHASECHK.TRANS64 P0, [R0+URZ], R2 ;  /* 0x00000002000085a7 */ /* 0x000ea400080010ff */
[----:B--2---:R-:W-:Y:S05]  /*2760*/  @P0 EXIT ;  /* 0x000000000000094d */ /* 0x004fea0003800000 */
[----:B------:R-:W-:Y:S05]  /*2770*/  BRA `(.L_x_43) ;  /* 0xfffffffc00ec7947 */ /* 0x000fea000383ffff */
.L_x_17:
[----:B------:R-:W-:-:S04]  /*2780*/  UISETP.NE.AND UP1, UPT, UR4, URZ, UPT ;  /* 0x000000ff0400728c */ /* 0x000fc8000bf25270 */
[----:B------:R-:W-:-:S09]  /*2790*/  UISETP.NE.OR UP1, UPT, UR8, 0x1, UP1 ;  /* 0x000000010800788c */ /* 0x000fd20008f25670 */
[----:B------:R-:W-:Y:S05]  /*27a0*/  BRA.U UP1, `(.L_x_44) ;  /* 0x0000000501487547 */ /* 0x000fea000b800000 */
[----:B------:R-:W-:Y:S01]  /*27b0*/  ISETP.NE.AND P2, PT, R2, RZ, PT ;  /* 0x000000ff0200720c */ /* 0x000fe20003f45270 */
[----:B------:R-:W-:Y:S01]  /*27c0*/  IMAD.MOV.U32 R12, RZ, RZ, 0x1 ;  /* 0x00000001ff0c7424 */ /* 0x000fe200078e00ff */
[----:B------:R-:W-:Y:S02]  /*27d0*/  CS2R R10, SRZ ;  /* 0x00000000000a7805 */ /* 0x000fe4000001ff00 */
[----:B------:R-:W-:Y:S01]  /*27e0*/  CS2R R8, SRZ ;  /* 0x0000000000087805 */ /* 0x000fe2000001ff00 */
[----:B------:R-:W-:Y:S01]  /*27f0*/  UMOV UR6, 0x400 ;  /* 0x0000040000067882 */ /* 0x000fe20000000000 */
[----:B------:R-:W-:Y:S01]  /*2800*/  UMOV UR7, URZ ;  /* 0x000000ff00077c82 */ /* 0x000fe20008000000 */
[----:B------:R-:W-:-:S12]  /*2810*/  ULEA UR6, UR4, UR6, 0x18 ;  /* 0x0000000604067291 */ /* 0x000fd8000f8ec0ff */
.L_x_48:
[----:B------:R-:W-:Y:S02]  /*2820*/  LEA R0, R8, UR6, 0x3 ;  /* 0x0000000608007c11 */ /* 0x000fe4000f8e18ff */
[----:B------:R-:W-:-:S03]  /*2830*/  SHF.L.U32 R4, R9, 0x1f, RZ ;  /* 0x0000001f09047819 */ /* 0x000fc600000006ff */
[----:B------:R-:W-:Y:S01]  /*2840*/  VIADD R5, R0, 0x130 ;  /* 0x0000013000057836 */ /* 0x000fe20000000000 */
[----:B------:R-:W1:Y:S02]  /*2850*/  SYNCS.PHASECHK.TRANS64.TRYWAIT P0, [R0+URZ+0x120], R4 ;  /* 0x00012004000075a7 */ /* 0x000e6400080011ff */
[----:B-1----:R-:W-:Y:S05]  /*2860*/  @!P0 BRA `(.L_x_45) ;  /* 0x0000007800b08947 */ /* 0x002fea0003800000 */
.L_x_230:
[----:B------:R-:W-:Y:S01]  /*2870*/  ULEA UR5, UR7, UR6, 0x3 ;  /* 0x0000000607057291 */ /* 0x000fe2000f8e18ff */
[----:B-1----:R-:W-:Y:S01]  /*2880*/  PRMT R0, RZ, 0x654, R5 ;  /* 0x00000654ff007816 */ /* 0x002fe20000000005 */
[----:B------:R-:W-:Y:S01]  /*2890*/  @!P2 IMAD.MOV.U32 R4, RZ, RZ, 0x10 ;  /* 0x00000010ff04a424 */ /* 0x000fe200078e00ff */
[----:B------:R-:W-:Y:S01]  /*28a0*/  SHF.L.U32 R5, R12, 0x1f, RZ ;  /* 0x0000001f0c057819 */ /* 0x000fe200000006ff */
[----:B------:R-:W-:Y:S01]  /*28b0*/  UIADD3 UR4, UPT, UPT, UR5, 0xc0, URZ ;  /* 0x000000c005047890 */ /* 0x000fe2000fffe0ff */
[----:B------:R1:W-:Y:S05]  /*28c0*/  SYNCS.ARRIVE.TRANS64.RED.A1T0 RZ, [R0+URZ], RZ ;  /* 0x000000ff00ff79a7 */ /* 0x0003ea00081004ff */
[----:B------:R-:W-:Y:S01]  /*28d0*/  IMAD.U32 R6, RZ, RZ, UR4 ;  /* 0x00000004ff067e24 */ /* 0x000fe2000f8e00ff */
[----:B------:R-:W2:Y:S04]  /*28e0*/  SYNCS.PHASECHK.TRANS64.TRYWAIT P0, [UR5+0xd0], R5 ;  /* 0x0000d005ff0075a7 */ /* 0x000ea80008001105 */
[----:B------:R-:W-:Y:S01]  /*28f0*/  PRMT R6, R2, 0x654, R6 ;  /* 0x0000065402067816 */ /* 0x000fe20000000006 */
[----:B-12---:R-:W-:Y:S06]  /*2900*/  @!P0 BRA `(.L_x_46) ;  /* 0x00000078009c8947 */ /* 0x006fec0003800000 */
.L_x_232:
[----:B------:R-:W-:Y:S01]  /*2910*/  ULEA UR4, UR7, UR6, 0x4 ;  /* 0x0000000607047291 */ /* 0x000fe2000f8e20ff */
[----:B------:R-:W-:Y:S01]  /*2920*/  SEL R3, R6, R3, !P2 ;  /* 0x0000000306037207 */ /* 0x000fe20005000000 */
[----:B------:R-:W-:Y:S01]  /*2930*/  UIADD3 UR5, UPT, UPT, UR5, 0xc0, URZ ;  /* 0x000000c005057890 */ /* 0x000fe2000fffe0ff */
[----:B-1----:R-:W-:Y:S01]  /*2940*/  LEA R0, R11, UR6, 0x3 ;  /* 0x000000060b007c11 */ /* 0x002fe2000f8e18ff */
[----:B------:R-:W-:Y:S01]  /*2950*/  UIADD3 UR4, UPT, UPT, UR4, 0x150, URZ ;  /* 0x0000015004047890 */ /* 0x000fe2000fffe0ff */
[----:B------:R1:W-:Y:S01]  /*2960*/  @!P2 SYNCS.ARRIVE.TRANS64.RED RZ, [R3+URZ], R4 ;  /* 0x0000000403ffa9a7 */ /* 0x0003e200080004ff */
[----:B------:R-:W-:Y:S01]  /*2970*/  UIADD3 UR7, UPT, UPT, UR7, 0x1, URZ ;  /* 0x0000000107077890 */ /* 0x000fe2000fffe0ff */
[----:B------:R-:W-:-:S03]  /*2980*/  VIADD R8, R8, 0x1 ;  /* 0x0000000108087836 */ /* 0x000fc60000000000 */
[----:B------:R-:W-:Y:S02]  /*2990*/  UISETP.NE.AND UP0, UPT, UR7, 0x2, UPT ;  /* 0x000000020700788c */ /* 0x000fe4000bf05270 */
[----:B------:R-:W-:Y:S01]  /*29a0*/  ISETP.NE.AND P0, PT, R8, 0x2, PT ;  /* 0x000000020800780c */ /* 0x000fe20003f05270 */
[----:B------:R-:W-:Y:S06]  /*29b0*/  UGETNEXTWORKID.BROADCAST [UR4], [UR5] ;  /* 0x00000000040073ca */ /* 0x000fec0008000100 */
[----:B------:R-:W-:Y:S02]  /*29c0*/  USEL UR4, URZ, 0x1, UP0 ;  /* 0x00000001ff047887 */ /* 0x000fe40008000000 */
[----:B------:R-:W-:-:S04]  /*29d0*/  USEL UR7, UR7, URZ, UP0 ;  /* 0x000000ff07077287 */ /* 0x000fc80008000000 */
[----:B------:R-:W-:Y:S02]  /*29e0*/  LOP3.LUT R12, R12, UR4, RZ, 0x3c, !PT ;  /* 0x000000040c0c7c12 */ /* 0x000fe4000f8e3cff */
[----:B-1----:R-:W-:-:S04]  /*29f0*/  SHF.L.U32 R4, R10, 0x1f, RZ ;  /* 0x0000001f0a047819 */ /* 0x002fc800000006ff */
[----:B------:R-:W1:Y:S02]  /*2a00*/  SYNCS.PHASECHK.TRANS64.TRYWAIT P1, [R0+URZ+0xc0], R4 ;  /* 0x0000c004000075a7 */ /* 0x000e6400080211ff */
[----:B-1----:R-:W-:Y:S05]  /*2a10*/  @!P1 BRA `(.L_x_47) ;  /* 0x0000007800709947 */ /* 0x002fea0003800000 */
.L_x_233:
[C---:B-1----:R-:W-:Y:S01]  /*2a20*/  LEA R4, R11.reuse, UR6, 0x4 ;  /* 0x000000060b047c11 */ /* 0x042fe2000f8e20ff */
[----:B------:R-:W-:Y:S01]  /*2a30*/  VIADD R0, R0, 0xd0 ;  /* 0x000000d000007836 */ /* 0x000fe20000000000 */
[----:B------:R-:W-:Y:S01]  /*2a40*/  SEL R8, R8, RZ, P0 ;  /* 0x000000ff08087207 */ /* 0x000fe20000000000 */
[----:B------:R-:W-:-:S03]  /*2a50*/  VIADD R11, R11, 0x1 ;  /* 0x000000010b0b7836 */ /* 0x000fc60000000000 */
[----:B------:R-:W1:Y:S01]  /*2a60*/  LDS.128 R4, [R4+0x150] ;  /* 0x0001500004047984 */ /* 0x000e620000000c00 */
[----:B------:R-:W-:Y:S02]  /*2a70*/  PRMT R0, RZ, 0x654, R0 ;  /* 0x00000654ff007816 */ /* 0x000fe40000000000 */
[C---:B------:R-:W-:Y:S01]  /*2a80*/  ISETP.NE.AND P1, PT, R11.reuse, 0x2, PT ;  /* 0x000000020b00780c */ /* 0x040fe20003f25270 */
[----:B------:R-:W-:Y:S01]  /*2a90*/  @!PT LDS RZ, [RZ] ;  /* 0x00000000fffff984 */ /* 0x000fe20000000800 */
[----:B------:R-:W-:Y:S01]  /*2aa0*/  @!PT LDS RZ, [RZ] ;  /* 0x00000000fffff984 */ /* 0x000fe20000000800 */
[----:B------:R-:W-:Y:S01]  /*2ab0*/  @!PT LDS RZ, [RZ] ;  /* 0x00000000fffff984 */ /* 0x000fe20000000800 */
[----:B------:R-:W-:Y:S01]  /*2ac0*/  @!PT LDS RZ, [RZ] ;  /* 0x00000000fffff984 */ /* 0x000fe20000000800 */
[----:B------:R2:W-:Y:S06]  /*2ad0*/  MEMBAR.ALL.CTA ;  /* 0x0000000000007992 */ /* 0x0005ec0000008000 */
[----:B--2---:R-:W2:Y:S01]  /*2ae0*/  FENCE.VIEW.ASYNC.S ;  /* 0x00000000000073c6 */ /* 0x004ea20000000000 */
[----:B------:R-:W-:Y:S01]  /*2af0*/  SEL R11, R11, RZ, P1 ;  /* 0x000000ff0b0b7207 */ /* 0x000fe20000800000 */
[----:B--2---:R2:W-:Y:S01]  /*2b00*/  SYNCS.ARRIVE.TRANS64.RED.A1T0 RZ, [R0+URZ], RZ ;  /* 0x000000ff00ff79a7 */ /* 0x0045e200081004ff */
[----:B-1----:R-:W-:-:S02]  /*2b10*/  LOP3.LUT P3, RZ, R6, 0x1, RZ, 0xc0, !PT ;  /* 0x0000000106ff7812 */ /* 0x002fc4000786c0ff */
[----:B------:R-:W-:-:S04]  /*2b20*/  SEL R4, RZ, 0x1, P1 ;  /* 0x00000001ff047807 */ /* 0x000fc80000800000 */
[----:B------:R-:W-:Y:S02]  /*2b30*/  LOP3.LUT R10, R10, R4, RZ, 0x3c, !PT ;  /* 0x000000040a0a7212 */ /* 0x000fe400078e3cff */
[----:B--2---:R-:W-:-:S04]  /*2b40*/  SEL R0, RZ, 0x1, P0 ;  /* 0x00000001ff007807 */ /* 0x004fc80000000000 */
[----:B------:R-:W-:Y:S01]  /*2b50*/  LOP3.LUT R9, R9, R0, RZ, 0x3c, !PT ;  /* 0x0000000009097212 */ /* 0x000fe200078e3cff */
[----:B------:R-:W-:Y:S06]  /*2b60*/  @P3 BRA `(.L_x_48) ;  /* 0xfffffffc002c3947 */ /* 0x000fec000383ffff */
[----:B------:R-:W-:Y:S01]  /*2b70*/  ULEA UR5, UR7, UR6, 0x3 ;  /* 0x0000000607057291 */ /* 0x000fe2000f8e18ff */
[----:B------:R-:W-:-:S08]  /*2b80*/  SHF.L.U32 R2, R12, 0x1f, RZ ;  /* 0x0000001f0c027819 */ /* 0x000fd000000006ff */
[----:B------:R-:W1:Y:S02]  /*2b90*/  SYNCS.PHASECHK.TRANS64 P0, [UR5+0xd0], R2 ;  /* 0x0000d002ff0075a7 */ /* 0x000e640008001005 */
[----:B-1----:R-:W-:Y:S05]  /*2ba0*/  @P0 BRA `(.L_x_49) ;  /* 0x0000000000080947 */ /* 0x002fea0003800000 */
[----:B------:R-:W1:Y:S02]  /*2bb0*/  SYNCS.PHASECHK.TRANS64.TRYWAIT P0, [UR5+0xd0], R2 ;  /* 0x0000d002ff0075a7 */ /* 0x000e640008001105 */
[----:B-1----:R-:W-:Y:S05]  /*2bc0*/  @!P0 BRA `(.L_x_50) ;  /* 0x0000007800188947 */ /* 0x002fea0003800000 */
.L_x_49:
[----:B------:R-:W-:-:S04]  /*2bd0*/  UIADD3 UR4, UPT, UPT, UR7, 0x1, URZ ;  /* 0x0000000107047890 */ /* 0x000fc8000fffe0ff */
[----:B------:R-:W-:-:S04]  /*2be0*/  UISETP.NE.AND UP0, UPT, UR4, 0x2, UPT ;  /* 0x000000020400788c */ /* 0x000fc8000bf05270 */
[----:B------:R-:W-:Y:S02]  /*2bf0*/  USEL UR8, URZ, 0x1, UP0 ;  /* 0x00000001ff087887 */ /* 0x000fe40008000000 */
[----:B------:R-:W-:-:S04]  /*2c00*/  USEL UR4, UR4, URZ, UP0 ;  /* 0x000000ff04047287 */ /* 0x000fc80008000000 */
[----:B------:R-:W-:Y:S01]  /*2c10*/  ULEA UR4, UR4, UR6, 0x3 ;  /* 0x0000000604047291 */ /* 0x000fe2000f8e18ff */
[----:B-1----:R-:W-:-:S04]  /*2c20*/  LOP3.LUT R2, R12, UR8, RZ, 0x3c, !PT ;  /* 0x000000080c027c12 */ /* 0x002fc8000f8e3cff */
[----:B------:R-:W-:-:S04]  /*2c30*/  SHF.L.U32 R0, R2, 0x1f, RZ ;  /* 0x0000001f02007819 */ /* 0x000fc800000006ff */
[----:B------:R-:W1:Y:S02]  /*2c40*/  SYNCS.PHASECHK.TRANS64 P0, [UR4+0xd0], R0 ;  /* 0x0000d000ff0075a7 */ /* 0x000e640008001004 */
[----:B-1----:R-:W-:Y:S05]  /*2c50*/  @P0 EXIT ;  /* 0x000000000000094d */ /* 0x002fea0003800000 */
[----:B------:R-:W-:Y:S02]  /*2c60*/  SHF.L.U32 R2, R2, 0x1f, RZ ;  /* 0x0000001f02027819 */ /* 0x000fe400000006ff */
[----:B------:R-:W-:-:S07]  /*2c70*/  MOV R0, UR4 ;  /* 0x0000000400007c02 */ /* 0x000fce0008000f00 */
.L_x_51:
[----:B-1----:R1:W2:Y:S02]  /*2c80*/  SYNCS.PHASECHK.TRANS64.TRYWAIT P0, [R0+URZ+0xd0], R2 ;  /* 0x0000d002000075a7 */ /* 0x0022a400080011ff */
[----:B--2---:R-:W-:Y:S05]  /*2c90*/  @!P0 NANOSLEEP.SYNCS 0x989680 ;  /* 0x009896800000895d */ /* 0x004fea0003900000 */
[----:B------:R-:W2:Y:S02]  /*2ca0*/  @!P0 SYNCS.PHASECHK.TRANS64 P0, [R0+URZ+0xd0], R2 ;  /* 0x0000d002000085a7 */ /* 0x000ea400080010ff */
[----:B--2---:R-:W-:Y:S05]  /*2cb0*/  @P0 EXIT ;  /* 0x000000000000094d */ /* 0x004fea0003800000 */
[----:B------:R-:W-:Y:S05]  /*2cc0*/  BRA `(.L_x_51) ;  /* 0xfffffffc00ec7947 */ /* 0x000fea000383ffff */
.L_x_44:
[----:B------:R-:W-:-:S09]  /*2cd0*/  UISETP.NE.AND UP1, UPT, UR8, URZ, UPT ;  /* 0x000000ff0800728c */ /* 0x000fd2000bf25270 */
[----:B------:R-:W-:Y:S05]  /*2ce0*/  BRA.U UP1, `(.L_x_52) ;  /* 0x0000000d01b47547 */ /* 0x000fea000b800000 */
[----:B------:R-:W-:Y:S01]  /*2cf0*/  UMOV UR5, 0x40 ;  /* 0x0000004000057882 */ /* 0x000fe20000000000 */
[----:B------:R-:W-:Y:S01]  /*2d00*/  NOP ;  /* 0x0000000000007918 */ /* 0x000fe20000000000 */
[----:B------:R-:W-:Y:S01]  /*2d10*/  ULEA UR5, UR4, UR5, 0x18 ;  /* 0x0000000504057291 */ /* 0x000fe2000f8ec0ff */
[----:B------:R-:W-:Y:S02]  /*2d20*/  UMOV UR6, 0x400 ;  /* 0x0000040000067882 */ /* 0x000fe40000000000 */
[----:B------:R-:W-:-:S06]  /*2d30*/  ULEA UR6, UR4, UR6, 0x18 ;  /* 0x0000000604067291 */ /* 0x000fcc000f8ec0ff */
[----:B------:R-:W1:Y:S02]  /*2d40*/  LDS.U8 R0, [UR5+0x1c] ;  /* 0x00001c05ff007984 */ /* 0x000e640008000000 */
[----:B-1----:R-:W-:-:S13]  /*2d50*/  ISETP.NE.AND P0, PT, R0, RZ, PT ;  /* 0x000000ff0000720c */ /* 0x002fda0003f05270 */
[----:B------:R-:W-:Y:S05]  /*2d60*/  @P0 BRA `(.L_x_53) ;  /* 0x0000000000580947 */ /* 0x000fea0003800000 */
[----:B------:R-:W-:-:S13]  /*2d70*/  ELECT P0, URZ, PT ;  /* 0x0000000000ff782f */ /* 0x000fda0003800000 */
[----:B------:R-:W-:Y:S05]  /*2d80*/  @!P0 BRA `(.L_x_54) ;  /* 0x0000000000608947 */ /* 0x000fea0003800000 */
[----:B------:R-:W-:Y:S01]  /*2d90*/  UMOV UR4, 0x10 ;  /* 0x0000001000047882 */ /* 0x000fe20000000000 */
[----:B------:R-:W-:Y:S01]  /*2da0*/  HFMA2 R0, -RZ, RZ, 0, 5.9604644775390625e-08 ;  /* 0x00000001ff007431 */ /* 0x000fe200000001ff */
[----:B------:R-:W-:-:S03]  /*2db0*/  MOV R2, 0xffff ;  /* 0x0000ffff00027802 */ /* 0x000fc60000000f00 */
[----:B------:R-:W-:Y:S04]  /*2dc0*/  DEPBAR.LE SB1, 0x36 ;  /* 0x00009d800000791a */ /* 0x000fe80000000000 */
[----:B------:R-:W1:Y:S02]  /*2dd0*/  UTCATOMSWS.FIND_AND_SET.ALIGN UP0, UR4, UR4 ;  /* 0x00000004000475e3 */ /* 0x000e640008000800 */
[----:B-1----:R-:W-:Y:S01]  /*2de0*/  MOV R3, UR4 ;  /* 0x0000000400037c02 */ /* 0x002fe20008000f00 */
[----:B------:R-:W-:Y:S06]  /*2df0*/  BRA.U UP0, `(.L_x_55) ;  /* 0x0000000100187547 */ /* 0x000fec000b800000 */
.L_x_56:
[----:B------:R-:W-:Y:S05]  /*2e00*/  NANOSLEEP 0x64 ;  /* 0x000000640000795d */ /* 0x000fea0003800000 */
[----:B------:R-:W-:-:S05]  /*2e10*/  UMOV UR4, 0x10 ;  /* 0x0000001000047882 */ /* 0x000fca0000000000 */
[----:B------:R-:W-:Y:S04]  /*2e20*/  DEPBAR.LE SB1, 0x36 ;  /* 0x00009d800000791a */ /* 0x000fe80000000000 */
[----:B------:R-:W1:Y:S02]  /*2e30*/  UTCATOMSWS.FIND_AND_SET.ALIGN UP0, UR4, UR4 ;  /* 0x00000004000475e3 */ /* 0x000e640008000800 */
[----:B-1----:R-:W-:Y:S01]  /*2e40*/  MOV R3, UR4 ;  /* 0x0000000400037c02 */ /* 0x002fe20008000f00 */
[----:B------:R-:W-:Y:S05]  /*2e50*/  BRA.U !UP0, `(.L_x_56) ;  /* 0xfffffffd08e87547 */ /* 0x000fea000b83ffff */
.L_x_55:
[-C--:B------:R-:W-:Y:S02]  /*2e60*/  SHF.L.U32 R2, R2, R3.reuse, RZ ;  /* 0x0000000302027219 */ /* 0x080fe400000006ff */
[----:B------:R-:W-:Y:S01]  /*2e70*/  SHF.L.U32 R0, R0, R3, RZ ;  /* 0x0000000300007219 */ /* 0x000fe200000006ff */
[----:B------:R-:W-:Y:S02]  /*2e80*/  IMAD.SHL.U32 R3, R3, 0x20, RZ ;  /* 0x0000002003037824 */ /* 0x000fe400078e00ff */
[----:B------:R1:W-:Y:S04]  /*2e90*/  ATOMS.OR RZ, [UR5+0x14], R2 ;  /* 0x00001402ffff798c */ /* 0x0003e8000b000005 */
[----:B------:R1:W-:Y:S04]  /*2ea0*/  ATOMS.OR RZ, [UR5+0x18], R0 ;  /* 0x00001800ffff798c */ /* 0x0003e8000b000005 */
[----:B------:R1:W-:Y:S01]  /*2eb0*/  STS [UR6+0x170], R3 ;  /* 0x00017003ff007988 */ /* 0x0003e20008000806 */
[----:B------:R-:W-:Y:S05]  /*2ec0*/  BRA `(.L_x_54) ;  /* 0x0000000000107947 */ /* 0x000fea0003800000 */
.L_x_53:
[----:B------:R-:W-:Y:S02]  /*2ed0*/  MOV R0, 0xffffffff ;  /* 0xffffffff00007802 */ /* 0x000fe40000000f00 */
[----:B------:R-:W-:-:S03]  /*2ee0*/  MOV R2, 0x2f10 ;  /* 0x00002f1000027802 */ /* 0x000fc60000000f00 */
[----:B------:R1:W-:Y:S04]  /*2ef0*/  STS [UR6+0x170], R0 ;  /* 0x00017000ff007988 */ /* 0x0003e80008000806 */
[----:B-1-3-5:R-:W-:Y:S05]  /*2f00*/  CALL.REL.NOINC `($__internal_1_$__cuda_sm10x_tcgen05_guardrail_trap_phase_invalid_during_alloc) ;  /* 0x0000007800d87944 */ /* 0x02afea0003c00000 */
.L_x_54:
[----:B------:R-:W-:Y:S05]  /*2f10*/  WARPSYNC.ALL ;  /* 0x0000000000007948 */ /* 0x000fea0003800000 */
[----:B------:R-:W2:Y:S01]  /*2f20*/  S2UR UR5, SR_CgaCtaId ;  /* 0x00000000000579c3 */ /* 0x000ea20000008800 */
[----:B------:R-:W-:Y:S01]  /*2f30*/  UMOV UR4, 0x400 ;  /* 0x0000040000047882 */ /* 0x000fe20000000000 */
[----:B------:R-:W-:-:S06]  /*2f40*/  NOP ;  /* 0x0000000000007918 */ /* 0x000fcc0000000000 */
[----:B------:R-:W-:Y:S06]  /*2f50*/  BAR.ARV 0x6, 0xa0 ;  /* 0x0182800000007b1d */ /* 0x000fec0000002000 */
[----:B------:R-:W4:Y:S01]  /*2f60*/  LDCU UR7, c[0x0][0x38c] ;  /* 0x00007180ff0777ac */ /* 0x000f220008000800 */
[----:B------:R-:W-:Y:S01]  /*2f70*/  IMAD.MOV.U32 R11, RZ, RZ, 0x1 ;  /* 0x00000001ff0b7424 */ /* 0x000fe200078e00ff */
[----:B------:R-:W-:Y:S01]  /*2f80*/  CS2R R8, SRZ ;  /* 0x0000000000087805 */ /* 0x000fe2000001ff00 */
[----:B------:R-:W-:Y:S01]  /*2f90*/  IMAD.MOV.U32 R10, RZ, RZ, RZ ;  /* 0x000000ffff0a7224 */ /* 0x000fe200078e00ff */
[----:B------:R-:W3:Y:S01]  /*2fa0*/  LDCU UR6, c[0x0][0x38c] ;  /* 0x00007180ff0677ac */ /* 0x000ee20008000800 */
[----:B------:R-:W-:Y:S01]  /*2fb0*/  UMOV UR15, URZ ;  /* 0x000000ff000f7c82 */ /* 0x000fe20008000000 */
[----:B------:R-:W-:Y:S01]  /*2fc0*/  UMOV UR14, URZ ;  /* 0x000000ff000e7c82 */ /* 0x000fe20008000000 */
[----:B--2---:R-:W-:Y:S01]  /*2fd0*/  ULEA UR5, UR5, UR4, 0x18 ;  /* 0x0000000405057291 */ /* 0x004fe2000f8ec0ff */
[----:B------:R-:W-:Y:S01]  /*2fe0*/  UMOV UR24, 0x0 ;  /* 0x0000000000187882 */ /* 0x000fe20000000000 */
[----:B------:R-:W-:-:S02]  /*2ff0*/  UMOV UR25, 0x8100010 ;  /* 0x0810001000197882 */ /* 0x000fc40000000000 */
[----:B------:R-:W-:Y:S02]  /*3000*/  UIADD3 UR10, UPT, UPT, UR5, 0x6400, URZ ;  /* 0x00006400050a7890 */ /* 0x000fe4000fffe0ff */
[----:B------:R-:W-:Y:S02]  /*3010*/  UIADD3 UR11, UPT, UPT, UR5, 0x26400, URZ ;  /* 0x00026400050b7890 */ /* 0x000fe4000fffe0ff */
[----:B----4-:R-:W-:Y:S01]  /*3020*/  UIADD3 UR7, UPT, UPT, UR7, 0x3f, URZ ;  /* 0x0000003f07077890 */ /* 0x010fe2000fffe0ff */
[----:B-1----:R-:W1:Y:S01]  /*3030*/  LDS R0, [UR5+0x170] ;  /* 0x00017005ff007984 */ /* 0x002e620008000800 */
[----:B------:R-:W-:Y:S02]  /*3040*/  USHF.R.U32.HI UR10, URZ, 0x4, UR10 ;  /* 0x00000004ff0a7899 */ /* 0x000fe4000801160a */
[----:B------:R-:W-:Y:S02]  /*3050*/  USHF.R.S32.HI UR4, URZ, 0x1f, UR7 ;  /* 0x0000001fff047899 */ /* 0x000fe40008011407 */
[----:B------:R-:W-:-:S02]  /*3060*/  USHF.R.U32.HI UR11, URZ, 0x4, UR11 ;  /* 0x00000004ff0b7899 */ /* 0x000fc4000801160b */
[----:B------:R-:W-:Y:S02]  /*3070*/  ULEA.HI UR4, UR4, UR7, URZ, 0x6 ;  /* 0x0000000704047291 */ /* 0x000fe4000f8f30ff */
[----:B------:R-:W-:Y:S02]  /*3080*/  ULOP3.LUT UR10, UR10, 0x3fff, URZ, 0xc0, !UPT ;  /* 0x00003fff0a0a7892 */ /* 0x000fe4000f8ec0ff */
[----:B------:R-:W-:Y:S02]  /*3090*/  USHF.R.S32.HI UR4, URZ, 0x6, UR4 ;  /* 0x00000006ff047899 */ /* 0x000fe40008011404 */
[----:B------:R-:W-:Y:S02]  /*30a0*/  ULOP3.LUT UR11, UR11, 0x3fff, URZ, 0xc0, !UPT ;  /* 0x00003fff0b0b7892 */ /* 0x000fe4000f8ec0ff */
[----:B------:R-:W-:Y:S01]  /*30b0*/  UISETP.LT.AND UP0, UPT, UR4, 0x1, UPT ;  /* 0x000000010400788c */ /* 0x000fe2000bf01270 */
[----:B------:R-:W-:Y:S01]  /*30c0*/  UMOV UR22, 0x0 ;  /* 0x0000000000167882 */ /* 0x000fe20000000000 */
[----:B------:R-:W-:-:S02]  /*30d0*/  UMOV UR23, 0x8100010 ;  /* 0x0810001000177882 */ /* 0x000fc40000000000 */
[----:B------:R-:W-:Y:S02]  /*30e0*/  USEL UR9, UR4, 0x1, !UP0 ;  /* 0x0000000104097887 */ /* 0x000fe4000c000000 */
[----:B------:R-:W-:Y:S02]  /*30f0*/  ULOP3.LUT UR10, UR10, 0x10000, URZ, 0xfc, !UPT ;  /* 0x000100000a0a7892 */ /* 0x000fe4000f8efcff */
[----:B------:R-:W-:Y:S02]  /*3100*/  ULOP3.LUT UR11, UR11, 0x10000, URZ, 0xfc, !UPT ;  /* 0x000100000b0b7892 */ /* 0x000fe4000f8efcff */
[----:B------:R-:W-:Y:S02]  /*3110*/  UIADD3 UR9, UPT, UPT, -UR9, URZ, URZ ;  /* 0x000000ff09097290 */ /* 0x000fe4000fffe1ff */
[----:B---3--:R-:W-:Y:S01]  /*3120*/  UISETP.GE.AND UP3, UPT, UR6, 0x1, UPT ;  /* 0x000000010600788c */ /* 0x008fe2000bf66270 */
[----:B------:R-:W-:Y:S01]  /*3130*/  UMOV UR20, 0x0 ;  /* 0x0000000000147882 */ /* 0x000fe20000000000 */
[----:B------:R-:W-:Y:S01]  /*3140*/  UMOV UR21, 0x8100010 ;  /* 0x0810001000157882 */ /* 0x000fe20000000000 */
[----:B------:R-:W-:Y:S01]  /*3150*/  UMOV UR18, 0x0 ;  /* 0x0000000000127882 */ /* 0x000fe20000000000 */
[----:B------:R-:W-:Y:S01]  /*3160*/  UMOV UR19, 0x8100010 ;  /* 0x0810001000137882 */ /* 0x000fe20000000000 */
[----:B-1----:R-:W-:-:S15]  /*3170*/  R2UR UR16, R0 ;  /* 0x00000000001072ca */ /* 0x002fde00000e0000 */
.L_x_63:
[----:B------:R-:W-:Y:S02]  /*3180*/  LEA R0, R10, UR5, 0x3 ;  /* 0x000000050a007c11 */ /* 0x000fe4000f8e18ff */
[----:B------:R-:W-:Y:S02]  /*3190*/  SHF.L.U32 R2, R9, 0x1f, RZ ;  /* 0x0000001f09027819 */ /* 0x000fe400000006ff */
[----:B------:R-:W-:Y:S01]  /*31a0*/  PLOP3.LUT P0, PT, PT, PT, UP3, 0x80, 0x8 ;  /* 0x000000000008781c */ /* 0x000fe20003f0f038 */
[----:B------:R-:W-:Y:S01]  /*31b0*/  VIADD R3, R0, 0xd0 ;  /* 0x000000d000037836 */ /* 0x000fe20000000000 */
[----:B-1----:R-:W1:Y:S02]  /*31c0*/  SYNCS.PHASECHK.TRANS64.TRYWAIT P1, [R0+URZ+0xc0], R2 ;  /* 0x0000c002000075a7 */ /* 0x002e6400080211ff */
[----:B-1-3--:R-:W-:Y:S09]  /*31d0*/  @!P1 BRA `(.L_x_57) ;  /* 0x0000007000ac9947 */ /* 0x00aff20003800000 */
.L_x_235:
[----:B------:R-:W-:Y:S01]  /*31e0*/  LEA R4, R10, UR5, 0x4 ;  /* 0x000000050a047c11 */ /* 0x000fe2000f8e20ff */
[----:B------:R-:W-:Y:S01]  /*31f0*/  @UP3 ULEA UR6, UR14, UR5, 0x3 ;  /* 0x000000050e063291 */ /* 0x000fe2000f8e18ff */
[----:B------:R-:W-:Y:S01]  /*3200*/  PLOP3.LUT P2, PT, PT, PT, PT, 0x80, 0x8 ;  /* 0x000000000008781c */ /* 0x000fe20003f4f070 */
[----:B------:R-:W-:Y:S01]  /*3210*/  ULEA UR7, UR15, UR5, 0x3 ;  /* 0x000000050f077291 */ /* 0x000fe2000f8e18ff */
[----:B------:R-:W-:Y:S01]  /*3220*/  PRMT R3, RZ, 0x654, R3 ;  /* 0x00000654ff037816 */ /* 0x000fe20000000003 */
[----:B------:R-:W-:Y:S01]  /*3230*/  ULEA UR8, UR15, UR16, 0x6 ;  /* 0x000000100f087291 */ /* 0x000fe2000f8e30ff */
[----:B------:R-:W2:Y:S01]  /*3240*/  LDS.128 R4, [R4+0x150] ;  /* 0x0001500004047984 */ /* 0x000ea20000000c00 */
[----:B-1----:R-:W-:Y:S02]  /*3250*/  @P0 SHF.L.U32 R2, R8, 0x1f, RZ ;  /* 0x0000001f08020819 */ /* 0x002fe400000006ff */
[----:B------:R-:W-:Y:S01]  /*3260*/  SHF.L.U32 R0, R11, 0x1f, RZ ;  /* 0x0000001f0b007819 */ /* 0x000fe200000006ff */
[----:B------:R-:W-:Y:S01]  /*3270*/  @!PT LDS RZ, [RZ] ;  /* 0x00000000fffff984 */ /* 0x000fe20000000800 */
[----:B------:R-:W-:Y:S01]  /*3280*/  @!PT LDS RZ, [RZ] ;  /* 0x00000000fffff984 */ /* 0x000fe20000000800 */
[----:B------:R-:W-:Y:S01]  /*3290*/  @!PT LDS RZ, [RZ] ;  /* 0x00000000fffff984 */ /* 0x000fe20000000800 */
[----:B------:R-:W-:Y:S01]  /*32a0*/  @!PT LDS RZ, [RZ] ;  /* 0x00000000fffff984 */ /* 0x000fe20000000800 */
[----:B------:R1:W-:Y:S06]  /*32b0*/  MEMBAR.ALL.CTA ;  /* 0x0000000000007992 */ /* 0x0003ec0000008000 */
[----:B-1----:R-:W1:Y:S02]  /*32c0*/  FENCE.VIEW.ASYNC.S ;  /* 0x00000000000073c6 */ /* 0x002e640000000000 */
[----:B-1----:R1:W-:Y:S01]  /*32d0*/  SYNCS.ARRIVE.TRANS64.RED.A1T0 RZ, [R3+URZ], RZ ;  /* 0x000000ff03ff79a7 */ /* 0x0023e200081004ff */
[----:B------:R1:W3:Y:S01]  /*32e0*/  @P0 SYNCS.PHASECHK.TRANS64.TRYWAIT P2, [UR6], R2 ;  /* 0x00000002ff0005a7 */ /* 0x0002e20008041106 */
[----:B--2---:R-:W-:Y:S01]  /*32f0*/  LOP3.LUT P1, RZ, R6, 0x1, RZ, 0xc0, !PT ;  /* 0x0000000106ff7812 */ /* 0x004fe2000782c0ff */
[----:B------:R-:W2:Y:S02]  /*3300*/  SYNCS.PHASECHK.TRANS64.TRYWAIT P0, [UR7+0x100], R0 ;  /* 0x00010000ff0075a7 */ /* 0x000ea40008001107 */
[----:B-123--:R-:W-:Y:S10]  /*3310*/  @!P0 BRA `(.L_x_58) ;  /* 0x0000007000708947 */ /* 0x00eff40003800000 */
.L_x_237:
[----:B------:R-:W-:Y:S01]  /*3320*/  IADD3 R10, PT, PT, R10, 0x1, RZ ;  /* 0x000000010a0a7810 */ /* 0x000fe20007ffe0ff */
[----:B------:R-:W-:Y:S06]  /*3330*/  BRA.U !UP3, `(.L_x_59) ;  /* 0x000000010bc07547 */ /* 0x000fec000b800000 */
[----:B------:R-:W-:Y:S01]  /*3340*/  UPLOP3.LUT UP4, UPT, UPT, UPT, UPT, 0x40, 0x4 ;  /* 0x000000000004789c */ /* 0x000fe20003f8e870 */
[----:B------:R-:W-:Y:S01]  /*3350*/  UMOV UR13, UR9 ;  /* 0x00000009000d7c82 */ /* 0x000fe20008000000 */
[----:B------:R-:W-:Y:S01]  /*3360*/  UMOV UR12, UR4 ;  /* 0x00000004000c7c82 */ /* 0x000fe20008000000 */
[----:B------:R-:W-:-:S08]  /*3370*/  UMOV UR17, UR14 ;  /* 0x0000000e00117c82 */ /* 0x000fd00008000000 */
.L_x_62:
[----:B------:R-:W-:Y:S02]  /*3380*/  UIADD3 UR13, UPT, UPT, UR13, 0x1, URZ ;  /* 0x000000010d0d7890 */ /* 0x000fe4000fffe0ff */
[----:B--2---:R-:W-:Y:S02]  /*3390*/  ULEA UR6, UR17, UR5, 0x3 ;  /* 0x0000000511067291 */ /* 0x004fe4000f8e18ff */
[----:B------:R-:W-:Y:S01]  /*33a0*/  UISETP.NE.AND UP0, UPT, UR13, URZ, UPT ;  /* 0x000000ff0d00728c */ /* 0x000fe2000bf05270 */
[----:B---3--:R-:W-:Y:S10]  /*33b0*/  @P2 BRA `(.L_x_60) ;  /* 0x00000000000c2947 */ /* 0x008ff40003800000 */
[----:B-1----:R-:W-:Y:S04]  /*33c0*/  SHF.L.U32 R2, R8, 0x1f, RZ ;  /* 0x0000001f08027819 */ /* 0x002fe800000006ff */
[----:B------:R-:W1:Y:S02]  /*33d0*/  SYNCS.PHASECHK.TRANS64.TRYWAIT P0, [UR6], R2 ;  /* 0x00000002ff0075a7 */ /* 0x000e640008001106 */
[----:B-1----:R-:W-:Y:S05]  /*33e0*/  @!P0 BRA `(.L_x_61) ;  /* 0x0000007000548947 */ /* 0x002fea0003800000 */
.L_x_60:
[----:B------:R-:W-:Y:S01]  /*33f0*/  UISETP.NE.AND UP1, UPT, UR12, 0x1, UPT ;  /* 0x000000010c00788c */ /* 0x000fe2000bf25270 */
[----:B------:R-:W-:Y:S01]  /*3400*/  PLOP3.LUT P2, PT, PT, PT, PT, 0x80, 0x8 ;  /* 0x000000000008781c */ /* 0x000fe20003f4f070 */
[----:B------:R-:W-:Y:S02]  /*3410*/  UIADD3 UR14, UPT, UPT, UR17, 0x1, URZ ;  /* 0x00000001110e7890 */ /* 0x000fe4000fffe0ff */
[----:B------:R-:W-:Y:S02]  /*3420*/  ULEA UR28, UR17, UR11, 0x9 ;  /* 0x0000000b111c7291 */ /* 0x000fe4000f8e48ff */
[----:B------:R-:W-:Y:S01]  /*3430*/  UISETP.NE.AND UP2, UPT, UR14, 0x8, UPT ;  /* 0x000000080e00788c */ /* 0x000fe2000bf45270 */
[----:B------:R-:W-:Y:S01]  /*3440*/  PLOP3.LUT P0, PT, PT, PT, UP1, 0x80, 0x8 ;  /* 0x000000000008781c */ /* 0x000fe20003f0f018 */
[----:B------:R-:W-:Y:S02]  /*3450*/  UIADD3 UR40, UPT, UPT, UR28, 0x2, URZ ;  /* 0x000000021c287890 */ /* 0x000fe4000fffe0ff */
[----:B------:R-:W-:Y:S02]  /*3460*/  USEL UR27, URZ, 0x1, UP2 ;  /* 0x00000001ff1b7887 */ /* 0x000fe40009000000 */
[----:B------:R-:W-:Y:S02]  /*3470*/  USEL UR14, UR14, URZ, UP2 ;  /* 0x000000ff0e0e7287 */ /* 0x000fe40009000000 */
[----:B------:R-:W-:Y:S02]  /*3480*/  UIADD3 UR36, UPT, UPT, UR28, 0x4, URZ ;  /* 0x000000041c247890 */ /* 0x000fe4000fffe0ff */
[----:B------:R-:W-:Y:S01]  /*3490*/  @UP1 ULEA UR26, UR14, UR5, 0x3 ;  /* 0x000000050e1a1291 */ /* 0x000fe2000f8e18ff */
[----:B------:R-:W-:Y:S01]  /*34a0*/  LOP3.LUT R8, R8, UR27, RZ, 0x3c, !PT ;  /* 0x0000001b08087c12 */ /* 0x000fe2000f8e3cff */
[----:B------:R-:W-:Y:S02]  /*34b0*/  UIADD3 UR32, UPT, UPT, UR28, 0x6, URZ ;  /* 0x000000061c207890 */ /* 0x000fe4000fffe0ff */
[----:B------:R-:W-:Y:S01]  /*34c0*/  UIADD3 UR6, UPT, UPT, UR6, 0x40, URZ ;  /* 0x0000004006067890 */ /* 0x000fe2000fffe0ff */
[----:B-1----:R-:W-:Y:S01]  /*34d0*/  @P0 SHF.L.U32 R0, R8, 0x1f, RZ ;  /* 0x0000001f08000819 */ /* 0x002fe200000006ff */
[----:B------:R-:W-:Y:S01]  /*34e0*/  UIADD3 UR12, UPT, UPT, UR12, -0x1, URZ ;  /* 0xffffffff0c0c7890 */ /* 0x000fe2000fffe0ff */
[----:B------:R-:W-:Y:S02]  /*34f0*/  UMOV UR29, 0x40004040 ;  /* 0x40004040001d7882 */ /* 0x000fe40000000000 */
[----:B------:R2:W3:Y:S01]  /*3500*/  @P0 SYNCS.PHASECHK.TRANS64.TRYWAIT P2, [UR26], R0 ;  /* 0x00000000ff0005a7 */ /* 0x0004e2000804111a */
[----:B------:R-:W-:Y:S01]  /*3510*/  ULEA UR26, UR17, UR10, 0xa ;  /* 0x0000000a111a7291 */ /* 0x000fe2000f8e50ff */
[----:B------:R-:W-:Y:S01]  /*3520*/  UMOV UR27, 0x40004040 ;  /* 0x40004040001b7882 */ /* 0x000fe20000000000 */
[----:B------:R-:W-:Y:S02]  /*3530*/  UMOV UR41, 0x40004040 ;  /* 0x4000404000297882 */ /* 0x000fe40000000000 */
[----:B------:R-:W-:Y:S02]  /*3540*/  UIADD3 UR38, UPT, UPT, UR26, 0x2, URZ ;  /* 0x000000021a267890 */ /* 0x000fe4000fffe0ff */
[----:B------:R-:W-:Y:S02]  /*3550*/  UIADD3 UR34, UPT, UPT, UR26, 0x4, URZ ;  /* 0x000000041a227890 */ /* 0x000fe4000fffe0ff */
[----:B------:R-:W-:Y:S01]  /*3560*/  UIADD3 UR30, UPT, UPT, UR26, 0x6, URZ ;  /* 0x000000061a1e7890 */ /* 0x000fe2000fffe0ff */
[----:B------:R2:W-:Y:S01]  /*3570*/  UTCHMMA gdesc[UR26], gdesc[UR28], tmem[UR8], tmem[UR24], idesc[UR25], UP4 ;  /* 0x00ff181c1a0075ea */ /* 0x0005e2000a000008 */
[----:B------:R-:W-:Y:S01]  /*3580*/  UPLOP3.LUT UP4, UPT, UPT, UPT, UPT, 0x80, 0x8 ;  /* 0x000000000008789c */ /* 0x000fe20003f8f070 */
[----:B------:R-:W-:Y:S01]  /*3590*/  UMOV UR39, 0x40004040 ;  /* 0x4000404000277882 */ /* 0x000fe20000000000 */
[----:B------:R-:W-:Y:S01]  /*35a0*/  UMOV UR37, 0x40004040 ;  /* 0x4000404000257882 */ /* 0x000fe20000000000 */
[----:B------:R2:W-:Y:S01]  /*35b0*/  UTCHMMA gdesc[UR38], gdesc[UR40], tmem[UR8], tmem[UR22], idesc[UR23], UPT ;  /* 0x00ff1628260075ea */ /* 0x0005e2000b800008 */
[----:B------:R-:W-:Y:S01]  /*35c0*/  UMOV UR35, 0x40004040 ;  /* 0x4000404000237882 */ /* 0x000fe20000000000 */
[----:B------:R-:W-:Y:S01]  /*35d0*/  UMOV UR33, 0x40004040 ;  /* 0x4000404000217882 */ /* 0x000fe20000000000 */
[----:B------:R-:W-:Y:S01]  /*35e0*/  UMOV UR31, 0x40004040 ;  /* 0x40004040001f7882 */ /* 0x000fe20000000000 */
[----:B------:R2:W-:Y:S01]  /*35f0*/  UTCHMMA gdesc[UR34], gdesc[UR36], tmem[UR8], tmem[UR20], idesc[UR21], UPT ;  /* 0x00ff1424220075ea */ /* 0x0005e2000b800008 */
[----:B------:R2:W-:Y:S01]  /*3600*/  UTCHMMA gdesc[UR30], gdesc[UR32], tmem[UR8], tmem[UR18], idesc[UR19], UPT ;  /* 0x00ff12201e0075ea */ /* 0x0005e2000b800008 */
[----:B------:R2:W-:Y:S01]  /*3610*/  UTCBAR [UR6], URZ ;  /* 0x000000ff060073e9 */ /* 0x0005e200080000ff */
[----:B------:R-:W-:Y:S01]  /*3620*/  UMOV UR17, UR14 ;  /* 0x0000000e00117c82 */ /* 0x000fe20008000000 */
[----:B------:R-:W-:Y:S05]  /*3630*/  BRA.U UP0, `(.L_x_62) ;  /* 0xfffffffd00507547 */ /* 0x000fea000b83ffff */
.L_x_59:
[----:B------:R-:W-:Y:S01]  /*3640*/  UIADD3 UR15, UPT, UPT, UR15, 0x1, URZ ;  /* 0x000000010f0f7890 */ /* 0x000fe2000fffe0ff */
[C---:B------:R-:W-:Y:S01]  /*3650*/  ISETP.NE.AND P0, PT, R10.reuse, 0x2, PT ;  /* 0x000000020a00780c */ /* 0x040fe20003f05270 */
[----:B------:R-:W-:Y:S02]  /*3660*/  UIADD3 UR7, UPT, UPT, UR7, 0xe0, URZ ;  /* 0x000000e007077890 */ /* 0x000fe4000fffe0ff */
[----:B------:R-:W-:Y:S01]  /*3670*/  UISETP.NE.AND UP0, UPT, UR15, 0x4, UPT ;  /* 0x000000040f00788c */ /* 0x000fe2000bf05270 */
[----:B-12---:R-:W-:Y:S02]  /*3680*/  SEL R0, RZ, 0x1, P0 ;  /* 0x00000001ff007807 */ /* 0x006fe40000000000 */
[----:B------:R-:W-:Y:S01]  /*3690*/  SEL R10, R10, RZ, P0 ;  /* 0x000000ff0a0a7207 */ /* 0x000fe20000000000 */
[----:B------:R-:W-:Y:S01]  /*36a0*/  USEL UR6, URZ, 0x1, UP0 ;  /* 0x00000001ff067887 */ /* 0x000fe20008000000 */
[----:B------:R-:W-:Y:S01]  /*36b0*/  LOP3.LUT R9, R9, R0, RZ, 0x3c, !PT ;  /* 0x0000000009097212 */ /* 0x000fe200078e3cff */
[----:B------:R-:W-:Y:S01]  /*36c0*/  USEL UR15, UR15, URZ, UP0 ;  /* 0x000000ff0f0f7287 */ /* 0x000fe20008000000 */
[----:B------:R1:W-:Y:S03]  /*36d0*/  UTCBAR [UR7], URZ ;  /* 0x000000ff070073e9 */ /* 0x0003e600080000ff */
[----:B------:R-:W-:Y:S01]  /*36e0*/  LOP3.LUT R11, R11, UR6, RZ, 0x3c, !PT ;  /* 0x000000060b0b7c12 */ /* 0x000fe2000f8e3cff */
[----:B------:R-:W-:Y:S07]  /*36f0*/  @P1 BRA `(.L_x_63) ;  /* 0xfffffff800a01947 */ /* 0x000fee000383ffff */
[----:B------:R-:W2:Y:S01]  /*3700*/  S2UR UR4, SR_CgaCtaId ;  /* 0x00000000000479c3 */ /* 0x000ea20000008800 */
[----:B------:R-:W-:Y:S01]  /*3710*/  ELECT P0, URZ, PT ;  /* 0x0000000000ff782f */ /* 0x000fe20003800000 */
[----:B------:R-:W-:Y:S01]  /*3720*/  IMAD.MOV.U32 R0, RZ, RZ, 0x1 ;  /* 0x00000001ff007424 */ /* 0x000fe200078e00ff */
[----:B------:R-:W-:Y:S01]  /*3730*/  UIADD3 UR5, UPT, UPT, UR5, 0x100, URZ ;  /* 0x0000010005057890 */ /* 0x000fe2000fffe0ff */
[----:B------:R-:W-:Y:S01]  /*3740*/  SHF.L.U32 R2, R11, 0x1f, RZ ;  /* 0x0000001f0b027819 */ /* 0x000fe200000006ff */
[----:B------:R-:W-:-:S03]  /*3750*/  UMOV UR6, 0x40 ;  /* 0x0000004000067882 */ /* 0x000fc60000000000 */
[----:B------:R-:W-:Y:S01]  /*3760*/  UVIRTCOUNT.DEALLOC.SMPOOL 0x80 ;  /* 0x000000800000784c */ /* 0x000fe20000000000 */
[----:B--2---:R-:W-:Y:S02]  /*3770*/  ULEA UR4, UR4, UR6, 0x18 ;  /* 0x0000000604047291 */ /* 0x004fe4000f8ec0ff */
[----:B------:R-:W-:-:S07]  /*3780*/  ULEA UR6, UR15, UR5, 0x3 ;  /* 0x000000050f067291 */ /* 0x000fce000f8e18ff */
[----:B------:R2:W-:Y:S02]  /*3790*/  @P0 STS.U8 [UR4+0x1c], R0 ;  /* 0x00001c00ff000988 */ /* 0x0005e40008000004 */
[----:B------:R-:W4:Y:S02]  /*37a0*/  SYNCS.PHASECHK.TRANS64.TRYWAIT P0, [UR6], R2 ;  /* 0x00000002ff0075a7 */ /* 0x000f240008001106 */
[----:B--2-4-:R-:W-:Y:S05]  /*37b0*/  @!P0 BRA `(.L_x_64) ;  /* 0x0000006c00788947 */ /* 0x014fea0003800000 */
.L_x_240:
[----:B-1----:R-:W-:-:S04]  /*37c0*/  UIADD3 UR7, UPT, UPT, UR15, 0x1, URZ ;  /* 0x000000010f077890 */ /* 0x002fc8000fffe0ff */
[----:B------:R-:W-:-:S04]  /*37d0*/  UISETP.NE.AND UP0, UPT, UR7, 0x4, UPT ;  /* 0x000000040700788c */ /* 0x000fc8000bf05270 */
[----:B------:R-:W-:Y:S02]  /*37e0*/  USEL UR8, URZ, 0x1, UP0 ;  /* 0x00000001ff087887 */ /* 0x000fe40008000000 */
[----:B------:R-:W-:-:S04]  /*37f0*/  USEL UR7, UR7, URZ, UP0 ;  /* 0x000000ff07077287 */ /* 0x000fc80008000000 */
[----:B------:R-:W-:Y:S01]  /*3800*/  ULEA UR6, UR7, UR5, 0x3 ;  /* 0x0000000507067291 */ /* 0x000fe2000f8e18ff */
[----:B--2---:R-:W-:-:S04]  /*3810*/  LOP3.LUT R2, R11, UR8, RZ, 0x3c, !PT ;  /* 0x000000080b027c12 */ /* 0x004fc8000f8e3cff */
[----:B------:R-:W-:-:S04]  /*3820*/  SHF.L.U32 R3, R2, 0x1f, RZ ;  /* 0x0000001f02037819 */ /* 0x000fc800000006ff */
[----:B------:R-:W1:Y:S02]  /*3830*/  SYNCS.PHASECHK.TRANS64.TRYWAIT P0, [UR6], R3 ;  /* 0x00000003ff0075a7 */ /* 0x000e640008001106 */
[----:B-1----:R-:W-:Y:S05]  /*3840*/  @!P0 BRA `(.L_x_65) ;  /* 0x0000006c006c8947 */ /* 0x002fea0003800000 */
.L_x_242:
        /* <DEDUP_REMOVED lines=9> */
.L_x_244:
[----:B------:R-:W-:-:S04]  /*38e0*/  UIADD3 UR7, UPT, UPT, UR7, 0x1, URZ ;  /* 0x0000000107077890 */ /* 0x000fc8000fffe0ff */
[----:B------:R-:W-:-:S04]  /*38f0*/  UISETP.NE.AND UP0, UPT, UR7, 0x4, UPT ;  /* 0x000000040700788c */ /* 0x000fc8000bf05270 */
[----:B------:R-:W-:Y:S02]  /*3900*/  USEL UR6, URZ, 0x1, UP0 ;  /* 0x00000001ff067887 */ /* 0x000fe40008000000 */
[----:B------:R-:W-:-:S04]  /*3910*/  USEL UR7, UR7, URZ, UP0 ;  /* 0x000000ff07077287 */ /* 0x000fc80008000000 */
[----:B------:R-:W-:Y:S01]  /*3920*/  ULEA UR7, UR7, UR5, 0x3 ;  /* 0x0000000507077291 */ /* 0x000fe2000f8e18ff */
[----:B------:R-:W-:-:S04]  /*3930*/  LOP3.LUT R2, R2, UR6, RZ, 0x3c, !PT ;  /* 0x0000000602027c12 */ /* 0x000fc8000f8e3cff */
[----:B------:R-:W-:-:S04]  /*3940*/  SHF.L.U32 R2, R2, 0x1f, RZ ;  /* 0x0000001f02027819 */ /* 0x000fc800000006ff */
[----:B------:R-:W2:Y:S02]  /*3950*/  SYNCS.PHASECHK.TRANS64.TRYWAIT P0, [UR7], R2 ;  /* 0x00000002ff0075a7 */ /* 0x000ea40008001107 */
[----:B--2---:R-:W-:Y:S05]  /*3960*/  @!P0 BRA `(.L_x_67) ;  /* 0x0000006c00548947 */ /* 0x004fea0003800000 */
.L_x_246:
[----:B------:R-:W-:Y:S01]  /*3970*/  NOP ;  /* 0x0000000000007918 */ /* 0x000fe20000000000 */
[----:B-1----:R-:W1:Y:S01]  /*3980*/  LDS R0, [UR4+0x14] ;  /* 0x00001404ff007984 */ /* 0x002e620008000800 */
[----:B------:R-:W-:Y:S01]  /*3990*/  ULOP3.LUT UR6, UR16, 0xffff, URZ, 0xc0, !UPT ;  /* 0x0000ffff10067892 */ /* 0x000fe2000f8ec0ff */
[----:B------:R-:W-:Y:S01]  /*39a0*/  UMOV UR8, 0xffff ;  /* 0x0000ffff00087882 */ /* 0x000fe20000000000 */
[----:B------:R-:W-:Y:S02]  /*39b0*/  UMOV UR5, 0x1 ;  /* 0x0000000100057882 */ /* 0x000fe40000000000 */
[----:B------:R-:W-:-:S04]  /*39c0*/  USHF.R.U32.HI UR6, URZ, 0x5, UR6 ;  /* 0x00000005ff067899 */ /* 0x000fc80008011606 */
[----:B------:R-:W-:Y:S02]  /*39d0*/  USHF.L.U32 UR8, UR8, UR6, URZ ;  /* 0x0000000608087299 */ /* 0x000fe400080006ff */
[----:B------:R-:W-:-:S04]  /*39e0*/  USHF.L.U32 UR5, UR5, UR6, URZ ;  /* 0x0000000605057299 */ /* 0x000fc800080006ff */
[----:B-1----:R-:W-:-:S04]  /*39f0*/  LOP3.LUT R0, R0, UR8, RZ, 0xc0, !PT ;  /* 0x0000000800007c12 */ /* 0x002fc8000f8ec0ff */
[----:B------:R-:W-:-:S13]  /*3a00*/  ISETP.NE.AND P0, PT, R0, UR8, PT ;  /* 0x0000000800007c0c */ /* 0x000fda000bf05270 */
[----:B------:R-:W-:Y:S05]  /*3a10*/  @P0 BRA `(.L_x_68) ;  /* 0x0000000000580947 */ /* 0x000fea0003800000 */
[----:B------:R-:W1:Y:S02]  /*3a20*/  LDS R0, [UR4+0x18] ;  /* 0x00001804ff007984 */ /* 0x000e640008000800 */
[----:B-1----:R-:W-:-:S04]  /*3a30*/  LOP3.LUT R0, R0, UR5, RZ, 0xc0, !PT ;  /* 0x0000000500007c12 */ /* 0x002fc8000f8ec0ff */
[----:B------:R-:W-:-:S13]  /*3a40*/  ISETP.NE.AND P0, PT, R0, UR5, PT ;  /* 0x0000000500007c0c */ /* 0x000fda000bf05270 */
[----:B------:R-:W-:Y:S05]  /*3a50*/  @P0 BRA `(.L_x_69) ;  /* 0x00000000003c0947 */ /* 0x000fea0003800000 */
[----:B------:R-:W1:Y:S01]  /*3a60*/  S2R R2, SR_LANEID ;  /* 0x0000000000027919 */ /* 0x000e620000000000 */
[----:B------:R-:W-:Y:S01]  /*3a70*/  ULOP3.LUT UR8, URZ, UR8, URZ, 0x33, !UPT ;  /* 0x00000008ff087292 */ /* 0x000fe2000f8e33ff */
[----:B------:R-:W-:Y:S02]  /*3a80*/  VOTEU.ANY UR7, UPT, PT ;  /* 0x0000000000077886 */ /* 0x000fe400038e0100 */
[----:B------:R-:W-:-:S03]  /*3a90*/  UFLO.U32 UR7, UR7 ;  /* 0x00000007000772bd */ /* 0x000fc600080e0000 */
[----:B------:R-:W-:-:S04]  /*3aa0*/  IMAD.U32 R0, RZ, RZ, UR8 ;  /* 0x00000008ff007e24 */ /* 0x000fc8000f8e00ff */
[----:B------:R2:W4:Y:S02]  /*3ab0*/  REDUX UR6, R0 ;  /* 0x00000000000673c4 */ /* 0x0005240000000000 */
[----:B------:R1:W-:Y:S02]  /*3ac0*/  UTCATOMSWS.AND URZ, UR8 ;  /* 0x0000000800ff79e3 */ /* 0x0003e40008000000 */
[----:B-1----:R-:W-:Y:S02]  /*3ad0*/  ISETP.EQ.U32.AND P0, PT, R2, UR7, PT ;  /* 0x0000000702007c0c */ /* 0x002fe4000bf02070 */
[----:B--2---:R-:W-:Y:S02]  /*3ae0*/  LOP3.LUT R0, RZ, UR5, RZ, 0x33, !PT ;  /* 0x00000005ff007c12 */ /* 0x004fe4000f8e33ff */
[----:B----4-:R-:W-:Y:S02]  /*3af0*/  MOV R2, UR6 ;  /* 0x0000000600027c02 */ /* 0x010fe40008000f00 */
[----:B------:R-:W1:Y:S07]  /*3b00*/  REDUX UR5, R0 ;  /* 0x00000000000573c4 */ /* 0x000e6e0000000000 */
[----:B------:R2:W-:Y:S01]  /*3b10*/  @P0 ATOMS.AND RZ, [UR4+0x14], R2 ;  /* 0x00001402ffff098c */ /* 0x0005e2000a800004 */
[----:B-1----:R-:W-:-:S05]  /*3b20*/  IMAD.U32 R0, RZ, RZ, UR5 ;  /* 0x00000005ff007e24 */ /* 0x002fca000f8e00ff */
[----:B------:R2:W-:Y:S01]  /*3b30*/  @P0 ATOMS.AND RZ, [UR4+0x18], R0 ;  /* 0x00001800ffff098c */ /* 0x0005e2000a800004 */
[----:B------:R-:W-:Y:S05]  /*3b40*/  BRA `(.L_x_70) ;  /* 0x0000000000147947 */ /* 0x000fea0003800000 */
.L_x_69:
[----:B------:R-:W-:Y:S02]  /*3b50*/  MOV R2, 0x3b70 ;  /* 0x00003b7000027802 */ /* 0x000fe40000000f00 */
[----:B---3-5:R-:W-:Y:S05]  /*3b60*/  CALL.REL.NOINC `($__internal_0_$__cuda_sm10x_tcgen05_guardrail_trap_col_being_dealloced_not_returned_by_alloc) ;  /* 0x0000006c00b47944 */ /* 0x028fea0003c00000 */
[----:B------:R-:W-:Y:S05]  /*3b70*/  BRA `(.L_x_70) ;  /* 0x0000000000087947 */ /* 0x000fea0003800000 */
.L_x_68:
[----:B------:R-:W-:Y:S02]  /*3b80*/  MOV R2, 0x3ba0 ;  /* 0x00003ba000027802 */ /* 0x000fe40000000f00 */
[----:B---3-5:R-:W-:Y:S05]  /*3b90*/  CALL.REL.NOINC `($__internal_2_$__cuda_sm10x_tcgen05_guardrail_trap_unallocated_columns_being_dealloced) ;  /* 0x0000006c00c07944 */ /* 0x028fea0003c00000 */
.L_x_70:
[----:B------:R-:W-:Y:S01]  /*3ba0*/  NOP ;  /* 0x0000000000007918 */ /* 0x000fe20000000000 */
[----:B------:R-:W-:Y:S05]  /*3bb0*/  EXIT ;  /* 0x000000000000794d */ /* 0x000fea0003800000 */
.L_x_52:
[----:B------:R-:W-:-:S09]  /*3bc0*/  UISETP.NE.OR UP3, UPT, UR8, 0x3, UP3 ;  /* 0x000000030800788c */ /* 0x000fd20009f65670 */
[----:B------:R-:W-:Y:S05]  /*3bd0*/  BRA.U UP3, `(.L_x_71) ;  /* 0x0000000d03b07547 */ /* 0x000fea000b800000 */
[----:B------:R-:W1:Y:S01]  /*3be0*/  LDC R0, c[0x0][0xb30] ;  /* 0x0002cc00ff007b82 */ /* 0x000e620000000800 */
[----:B------:R-:W2:Y:S01]  /*3bf0*/  LDCU.64 UR8, c[0x0][0x888] ;  /* 0x00011100ff0877ac */ /* 0x000ea20008000a00 */
[----:B------:R-:W-:Y:S02]  /*3c00*/  HFMA2 R27, -RZ, RZ, 0, 0 ;  /* 0x00000000ff1b7431 */ /* 0x000fe400000001ff */
[----:B------:R-:W-:Y:S01]  /*3c10*/  IMAD.MOV.U32 R29, RZ, RZ, 0x1 ;  /* 0x00000001ff1d7424 */ /* 0x000fe200078e00ff */
[----:B------:R-:W-:Y:S01]  /*3c20*/  MOV R25, 0x2000 ;  /* 0x0000200000197802 */ /* 0x000fe20000000f00 */
[----:B------:R-:W4:Y:S01]  /*3c30*/  LDCU.64 UR6, c[0x0][0x890] ;  /* 0x00011200ff0677ac */ /* 0x000f220008000a00 */
[----:B------:R-:W-:Y:S01]  /*3c40*/  IMAD.MOV.U32 R28, RZ, RZ, RZ ;  /* 0x000000ffff1c7224 */ /* 0x000fe200078e00ff */
[----:B------:R-:W3:Y:S01]  /*3c50*/  LDC R24, c[0x0][0x370] ;  /* 0x0000dc00ff187b82 */ /* 0x000ee20000000800 */
[----:B------:R-:W-:Y:S01]  /*3c60*/  UMOV UR13, 0x400 ;  /* 0x00000400000d7882 */ /* 0x000fe20000000000 */
[----:B------:R-:W-:-:S02]  /*3c70*/  UPLOP3.LUT UP1, UPT, UPT, UPT, UPT, 0x40, 0x4 ;  /* 0x000000000004789c */ /* 0x000fc40003f2e870 */
[----:B------:R-:W-:Y:S01]  /*3c80*/  ULEA UR13, UR4, UR13, 0x18 ;  /* 0x0000000d040d7291 */ /* 0x000fe2000f8ec0ff */
[----:B------:R-:W-:-:S03]  /*3c90*/  UMOV UR14, URZ ;  /* 0x000000ff000e7c82 */ /* 0x000fc60008000000 */
[----:B------:R-:W3:Y:S01]  /*3ca0*/  LDC R3, c[0x0][0xb0c] ;  /* 0x0002c300ff037b82 */ /* 0x000ee20000000800 */
[----:B--2---:R-:W-:Y:S02]  /*3cb0*/  UISETP.NE.U32.AND UP3, UPT, UR8, URZ, UPT ;  /* 0x000000ff0800728c */ /* 0x004fe4000bf65070 */
[----:B----4-:R-:W-:-:S05]  /*3cc0*/  UISETP.NE.U32.AND UP5, UPT, UR6, URZ, UPT ;  /* 0x000000ff0600728c */ /* 0x010fca000bfa5070 */
[----:B------:R-:W2:Y:S01]  /*3cd0*/  LDC R20, c[0x0][0xb20] ;  /* 0x0002c800ff147b82 */ /* 0x000ea20000000800 */
[----:B-1----:R-:W-:Y:S01]  /*3ce0*/  ISETP.NE.AND P1, PT, R0, 0x1, PT ;  /* 0x000000010000780c */ /* 0x002fe20003f25270 */
[----:B------:R-:W-:Y:S02]  /*3cf0*/  UISETP.NE.AND.EX UP3, UPT, UR9, URZ, UPT, UP3 ;  /* 0x000000ff0900728c */ /* 0x000fe4000bf65330 */
[----:B------:R-:W-:-:S04]  /*3d00*/  UISETP.NE.AND.EX UP5, UPT, UR7, URZ, UPT, UP5 ;  /* 0x000000ff0700728c */ /* 0x000fc8000bfa5350 */
[----:B------:R-:W1:Y:S08]  /*3d10*/  LDC.64 R30, c[0x0][0x348] ;  /* 0x0000d200ff1e7b82 */ /* 0x000e700000000a00 */
[----:B------:R-:W4:Y:S08]  /*3d20*/  LDC.64 R14, c[0x0][0xb10] ;  /* 0x0002c400ff0e7b82 */ /* 0x000f300000000a00 */
[----:B------:R-:W1:Y:S08]  /*3d30*/  LDC.64 R6, c[0x0][0xb18] ;  /* 0x0002c600ff067b82 */ /* 0x000e700000000a00 */
[----:B------:R-:W1:Y:S08]  /*3d40*/  LDC.64 R4, c[0x0][0xb28] ;  /* 0x0002ca00ff047b82 */ /* 0x000e700000000a00 */
[----:B--23--:R-:W1:Y:S02]  /*3d50*/  LDC R21, c[0x0][0x374] ;  /* 0x0000dd00ff157b82 */ /* 0x00ce640000000800 */
.L_x_80:
[C---:B------:R-:W-:Y:S02]  /*3d60*/  LEA R0, R28.reuse, UR13, 0x3 ;  /* 0x0000000d1c007c11 */ /* 0x040fe4000f8e18ff */
[----:B------:R-:W-:Y:S02]  /*3d70*/  SHF.L.U32 R2, R27, 0x1f, RZ ;  /* 0x0000001f1b027819 */ /* 0x000fe400000006ff */
[----:B------:R-:W-:Y:S02]  /*3d80*/  LEA R16, R28, UR13, 0x4 ;  /* 0x0000000d1c107c11 */ /* 0x000fe4000f8e20ff */
[----:B--2---:R-:W2:Y:S02]  /*3d90*/  SYNCS.PHASECHK.TRANS64.TRYWAIT P0, [R0+URZ+0xc0], R2 ;  /* 0x0000c002000075a7 */ /* 0x004ea400080011ff */
[----:B--2---:R-:W-:Y:S05]  /*3da0*/  @!P0 BRA `(.L_x_72) ;  /* 0x00000068005c8947 */ /* 0x004fea0003800000 */
.L_x_247:
[----:B------:R-:W-:Y:S01]  /*3db0*/  ISETP.GE.AND P0, PT, R65, 0x1, PT ;  /* 0x000000014100780c */ /* 0x000fe20003f06270 */
[----:B------:R-:W3:Y:S01]  /*3dc0*/  LDS.128 R16, [R16+0x150] ;  /* 0x0001500010107984 */ /* 0x000ee20000000c00 */
[----:B--2---:R-:W-:Y:S01]  /*3dd0*/  VIADD R0, R0, 0xd0 ;  /* 0x000000d000007836 */ /* 0x004fe20000000000 */
[----:B------:R-:W-:Y:S01]  /*3de0*/  @!PT LDS RZ, [RZ] ;  /* 0x00000000fffff984 */ /* 0x000fe20000000800 */
[----:B------:R-:W-:Y:S01]  /*3df0*/  @!PT LDS RZ, [RZ] ;  /* 0x00000000fffff984 */ /* 0x000fe20000000800 */
[----:B------:R-:W-:Y:S01]  /*3e00*/  @!PT LDS RZ, [RZ] ;  /* 0x00000000fffff984 */ /* 0x000fe20000000800 */
[----:B------:R-:W-:Y:S01]  /*3e10*/  @!PT LDS RZ, [RZ] ;  /* 0x00000000fffff984 */ /* 0x000fe20000000800 */
[----:B------:R2:W-:Y:S06]  /*3e20*/  MEMBAR.ALL.CTA ;  /* 0x0000000000007992 */ /* 0x0005ec0000008000 */
[----:B--2---:R-:W2:Y:S01]  /*3e30*/  FENCE.VIEW.ASYNC.S ;  /* 0x00000000000073c6 */ /* 0x004ea20000000000 */
[----:B------:R-:W-:Y:S04]  /*3e40*/  PRMT R0, RZ, 0x654, R0 ;  /* 0x00000654ff007816 */ /* 0x000fe80000000000 */
[----:B--2---:R2:W-:Y:S01]  /*3e50*/  SYNCS.ARRIVE.TRANS64.RED.A1T0 RZ, [R0+URZ], RZ ;  /* 0x000000ff00ff79a7 */ /* 0x0045e200081004ff */
[----:B---3--:R-:W-:Y:S11]  /*3e60*/  LOP3.LUT P3, RZ, R18, 0x1, RZ, 0xc0, !PT ;  /* 0x0000000112ff7812 */ /* 0x008ff6000786c0ff */
[----:B------:R-:W-:Y:S02]  /*3e70*/  @!UPT UIADD3 URZ, UPT, UPT, URZ, URZ, URZ ;  /* 0x000000fffffff290 */ /* 0x000fe4000fffe0ff */
[----:B------:R-:W-:Y:S02]  /*3e80*/  @P3 MOV R11, R16 ;  /* 0x00000010000b3202 */ /* 0x000fe40000000f00 */
[----:B------:R-:W-:Y:S01]  /*3e90*/  @P3 LOP3.LUT R10, R17, 0xffff, RZ, 0xc0, !PT ;  /* 0x0000ffff110a3812 */ /* 0x000fe200078ec0ff */
[----:B--2---:R-:W-:Y:S06]  /*3ea0*/  @!P0 BRA `(.L_x_73) ;  /* 0x0000000000a48947 */ /* 0x004fec0003800000 */
[-C--:B-1----:R-:W-:Y:S01]  /*3eb0*/  IMAD.HI.U32 R0, R21, R7.reuse, RZ ;  /* 0x0000000715007227 */ /* 0x082fe200078e00ff */
[----:B------:R-:W-:Y:S02]  /*3ec0*/  ISETP.NE.AND P0, PT, R6, 0x1, PT ;  /* 0x000000010600780c */ /* 0x000fe40003f05270 */
[----:B------:R-:W-:Y:S01]  /*3ed0*/  ISETP.NE.AND P2, PT, R65, 0x1, PT ;  /* 0x000000014100780c */ /* 0x000fe20003f45270 */
[----:B----4-:R-:W-:Y:S01]  /*3ee0*/  IMAD.HI.U32 R9, R24, R14, RZ ;  /* 0x0000000e18097227 */ /* 0x010fe200078e00ff */
[----:B------:R-:W-:Y:S02]  /*3ef0*/  SHF.R.U32.HI R0, RZ, R20, R0 ;  /* 0x00000014ff007219 */ /* 0x000fe40000011600 */
[----:B------:R-:W-:Y:S01]  /*3f00*/  ISETP.NE.AND P4, PT, R3, 0x1, PT ;  /* 0x000000010300780c */ /* 0x000fe20003f85270 */
[----:B------:R-:W-:Y:S01]  /*3f10*/  IMAD.HI.U32 R13, R10, R7, RZ ;  /* 0x000000070a0d7227 */ /* 0x000fe200078e00ff */
[----:B------:R-:W-:Y:S02]  /*3f20*/  SHF.R.U32.HI R9, RZ, R15, R9 ;  /* 0x0000000fff097219 */ /* 0x000fe40000011609 */
[----:B------:R-:W-:Y:S01]  /*3f30*/  SEL R0, R21, R0, !P0 ;  /* 0x0000000015007207 */ /* 0x000fe20004000000 */
[----:B------:R-:W-:Y:S01]  /*3f40*/  IMAD.HI.U32 R12, R11, R14, RZ ;  /* 0x0000000e0b0c7227 */ /* 0x000fe200078e00ff */
[----:B------:R-:W-:Y:S03]  /*3f50*/  SEL R9, R24, R9, !P4 ;  /* 0x0000000918097207 */ /* 0x000fe60006000000 */
[-C--:B------:R-:W-:Y:S01]  /*3f60*/  IMAD.HI.U32 R8, R0, R4.reuse, RZ ;  /* 0x0000000400087227 */ /* 0x080fe200078e00ff */
[----:B------:R-:W-:Y:S03]  /*3f70*/  SHF.R.U32.HI R12, RZ, R15, R12 ;  /* 0x0000000fff0c7219 */ /* 0x000fe6000001160c */
[----:B------:R-:W-:Y:S01]  /*3f80*/  IMAD.HI.U32 R2, R9, R4, RZ ;  /* 0x0000000409027227 */ /* 0x000fe200078e00ff */
[-C--:B------:R-:W-:Y:S02]  /*3f90*/  @P2 SHF.R.U32.HI R0, RZ, R5.reuse, R8 ;  /* 0x00000005ff002219 */ /* 0x080fe40000011608 */
[----:B------:R-:W-:Y:S02]  /*3fa0*/  SHF.R.U32.HI R8, RZ, R20, R13 ;  /* 0x00000014ff087219 */ /* 0x000fe4000001160d */
[----:B------:R-:W-:Y:S01]  /*3fb0*/  @P2 SHF.R.U32.HI R9, RZ, R5, R2 ;  /* 0x00000005ff092219 */ /* 0x000fe20000011602 */
[----:B------:R-:W-:Y:S01]  /*3fc0*/  IMAD R0, R65, R0, RZ ;  /* 0x0000000041007224 */ /* 0x000fe200078e02ff */
[----:B------:R-:W-:Y:S02]  /*3fd0*/  SEL R8, R10, R8, !P0 ;  /* 0x000000080a087207 */ /* 0x000fe40004000000 */
[----:B------:R-:W-:Y:S01]  /*3fe0*/  SEL R2, R11, R12, !P4 ;  /* 0x0000000c0b027207 */ /* 0x000fe20006000000 */
[C---:B------:R-:W-:Y:S01]  /*3ff0*/  IMAD R12, R65.reuse, R9, RZ ;  /* 0x00000009410c7224 */ /* 0x040fe200078e02ff */
[C---:B------:R-:W-:Y:S01]  /*4000*/  ISETP.GE.AND P0, PT, R8.reuse, R0, PT ;  /* 0x000000000800720c */ /* 0x040fe20003f06270 */
[----:B------:R-:W-:Y:S03]  /*4010*/  IMAD.HI.U32 R0, R8, R4, RZ ;  /* 0x0000000408007227 */ /* 0x000fe600078e00ff */
[----:B------:R-:W-:Y:S02]  /*4020*/  ISETP.GE.OR P0, PT, R2, R12, P0 ;  /* 0x0000000c0200720c */ /* 0x000fe40000706670 */
[-C--:B------:R-:W-:Y:S04]  /*4030*/  SHF.R.U32.HI R0, RZ, R5.reuse, R0 ;  /* 0x00000005ff007219 */ /* 0x080fe80000011600 */
[----:B------:R-:W-:Y:S05]  /*4040*/  SEL R13, R8, R0, !P2 ;  /* 0x00000000080d7207 */ /* 0x000fea0005000000 */
[----:B------:R-:W-:Y:S02]  /*4050*/  IMAD.MOV R12, RZ, RZ, -R13 ;  /* 0x000000ffff0c7224 */ /* 0x000fe400078e0a0d */
[C---:B------:R-:W-:Y:S04]  /*4060*/  @!P0 IMAD.HI.U32 R0, R2.reuse, R4, RZ ;  /* 0x0000000402008227 */ /* 0x040fe800078e00ff */
[----:B------:R-:W-:Y:S01]  /*4070*/  IMAD R12, R65, R12, R8 ;  /* 0x0000000c410c7224 */ /* 0x000fe200078e0208 */
[----:B------:R-:W-:Y:S04]  /*4080*/  @!P0 SHF.R.U32.HI R0, RZ, R5, R0 ;  /* 0x00000005ff008219 */ /* 0x000fe80000011600 */
[----:B------:R-:W-:Y:S04]  /*4090*/  @!P0 SEL R0, R2, R0, !P2 ;  /* 0x0000000002008207 */ /* 0x000fe80005000000 */
[----:B------:R-:W-:Y:S01]  /*40a0*/  @!P0 IADD3 R13, PT, PT, R13, -R0, RZ ;  /* 0x800000000d0d8210 */ /* 0x000fe20007ffe0ff */
[----:B------:R-:W-:Y:S01]  /*40b0*/  @!P0 IMAD R0, R9, R12, R0 ;  /* 0x0000000c09008224 */ /* 0x000fe200078e0200 */
[----:B------:R-:W-:Y:S01]  /*40c0*/  IADD3 R9, PT, PT, -R8, RZ, RZ ;  /* 0x000000ff08097210 */ /* 0x000fe20007ffe1ff */
[--C-:B------:R-:W-:Y:S02]  /*40d0*/  IMAD.MOV R12, RZ, RZ, -R2.reuse ;  /* 0x000000ffff0c7224 */ /* 0x100fe400078e0a02 */
[----:B------:R-:W-:Y:S02]  /*40e0*/  @!P0 IMAD R8, R13, R65, R2 ;  /* 0x000000410d088224 */ /* 0x000fe400078e0202 */
[----:B------:R-:W-:Y:S02]  /*40f0*/  @!P0 IMAD.MOV.U32 R2, RZ, RZ, R0 ;  /* 0x000000ffff028224 */ /* 0x000fe400078e0000 */
[----:B------:R-:W-:Y:S02]  /*4100*/  IMAD R11, R3, R12, R11 ;  /* 0x0000000c030b7224 */ /* 0x000fe400078e020b */
[----:B------:R-:W-:Y:S02]  /*4110*/  IMAD R10, R6, R9, R10 ;  /* 0x00000009060a7224 */ /* 0x000fe400078e020a */
[----:B------:R-:W-:Y:S02]  /*4120*/  IMAD R11, R2, R3, R11 ;  /* 0x00000003020b7224 */ /* 0x000fe400078e020b */
[----:B------:R-:W-:Y:S02]  /*4130*/  IMAD R10, R8, R6, R10 ;  /* 0x00000006080a7224 */ /* 0x000fe400078e020a */
.L_x_73:
[----:B------:R-:W-:Y:S05]  /*4140*/  BRA.U UP1, `(.L_x_74) ;  /* 0x0000000101107547 */ /* 0x000fea000b800000 */
[----:B------:R-:W-:Y:S04]  /*4150*/  MOV R2, UR5 ;  /* 0x0000000500027c02 */ /* 0x000fe80008000f00 */
[----:B------:R-:W-:Y:S04]  /*4160*/  SHF.L.U32 R2, R2, 0x1f, RZ ;  /* 0x0000001f02027819 */ /* 0x000fe800000006ff */
[----:B------:R-:W2:Y:S02]  /*4170*/  SYNCS.PHASECHK.TRANS64.TRYWAIT P0, [UR13+0xb8], R2 ;  /* 0x0000b802ff0075a7 */ /* 0x000ea4000800110d */
[----:B--2---:R-:W-:Y:S05]  /*4180*/  @!P0 BRA `(.L_x_75) ;  /* 0x0000006400788947 */ /* 0x004fea0003800000 */
.L_x_74:
[----:B------:R-:W-:Y:S02]  /*4190*/  R2UR UR11, R22 ;  /* 0x00000000160b72ca */ /* 0x000fe400000e0000 */
[----:B------:R-:W-:Y:S02]  /*41a0*/  R2UR UR10, R23 ;  /* 0x00000000170a72ca */ /* 0x000fe400000e0000 */
[----:B------:R-:W-:Y:S04]  /*41b0*/  ISETP.NE.U32.AND P2, PT, RZ, UR6, PT ;  /* 0x00000006ff007c0c */ /* 0x000fe8000bf45070 */
[----:B------:R-:W-:Y:S05]  /*41c0*/  ISETP.NE.AND.EX P2, PT, RZ, UR7, PT, P2 ;  /* 0x00000007ff007c0c */ /* 0x000fea000bf45320 */
[----:B------:R-:W-:Y:S02]  /*41d0*/  USHF.L.U32 UR11, UR11, 0x7, URZ ;  /* 0x000000070b0b7899 */ /* 0x000fe400080006ff */
[----:B------:R-:W-:Y:S01]  /*41e0*/  USHF.L.U32 UR10, UR10, 0x6, URZ ;  /* 0x000000060a0a7899 */ /* 0x000fe200080006ff */
[----:B------:R-:W-:Y:S11]  /*41f0*/  BRA.U !UP5, `(.L_x_76) ;  /* 0x000000010d347547 */ /* 0x000ff6000b800000 */
[----:B------:R-:W-:Y:S01]  /*4200*/  UPLOP3.LUT UP0, UPT, UPT, UPT, UP3, 0x80, 0x8 ;  /* 0x000000000008789c */ /* 0x000fe20003f0f030 */
[----:B--2---:R-:W-:Y:S02]  /*4210*/  HFMA2 R0, -RZ, RZ, 0, 5.9604644775390625e-08 ;  /* 0x00000001ff007431 */ /* 0x004fe400000001ff */
[----:B------:R-:W-:Y:S03]  /*4220*/  IMAD.MOV.U32 R132, RZ, RZ, 0x1 ;  /* 0x00000001ff847424 */ /* 0x000fe600078e00ff */
[----:B------:R-:W-:Y:S05]  /*4230*/  PLOP3.LUT P0, PT, PT, PT, UP0, 0x80, 0x8 ;  /* 0x000000000008781c */ /* 0x000fea0003f0f008 */
[----:B------:R-:W2:Y:S01]  /*4240*/  @UP0 LDCU.64 UR16, c[0x0][0x888] ;  /* 0x00011100ff1007ac */ /* 0x000ea20008000a00 */
[----:B------:R-:W-:Y:S07]  /*4250*/  @UP0 UIMAD UR8, UR36, UR6, URZ ;  /* 0x00000006240802a4 */ /* 0x000fee000f8e02ff */
[----:B------:R-:W-:Y:S01]  /*4260*/  @!P0 PRMT R132, R0, 0x7610, R132 ;  /* 0x0000761000848816 */ /* 0x000fe20000000084 */
[----:B--2---:R-:W-:Y:S03]  /*4270*/  @UP0 UIMAD.WIDE UR16, UR8, 0x4, UR16 ;  /* 0x00000004081008a5 */ /* 0x004fe6000f8e0210 */
[----:B------:R-:W2:Y:S03]  /*4280*/  @!UP0 LDCU UR8, c[0x0][0x880] ;  /* 0x00011000ff0887ac */ /* 0x000ea60008000800 */
[----:B-----5:R-:W-:Y:S01]  /*4290*/  IMAD.U32 R90, RZ, RZ, UR16 ;  /* 0x00000010ff5a7e24 */ /* 0x020fe2000f8e00ff */
[----:B------:R-:W-:Y:S05]  /*42a0*/  MOV R91, UR17 ;  /* 0x00000011005b7c02 */ /* 0x000fea0008000f00 */
[----:B------:R3:W5:Y:S02]  /*42b0*/  @P0 LDG.E R90, desc[UR38][R90.64] ;  /* 0x000000265a5a0981 */ /* 0x000764000c1e1900 */
[----:B--23--:R-:W-:Y:S07]  /*42c0*/  @!P0 IMAD.U32 R90, RZ, RZ, UR8 ;  /* 0x00000008ff5a8e24 */ /* 0x00cfee000f8e00ff */
.L_x_76:
[----:B-----5:R-:W-:Y:S01]  /*42d0*/  @!P2 FSETP.EQ.AND P0, PT, R90, RZ, PT ;  /* 0x000000ff5a00a20b */ /* 0x020fe20003f02000 */
[----:B------:R-:W-:Y:S01]  /*42e0*/  @!UPT UIADD3 URZ, UPT, UPT, URZ, URZ, URZ ;  /* 0x000000fffffff290 */ /* 0x000fe2000fffe0ff */
[----:B------:R-:W-:Y:S11]  /*42f0*/  @!P2 BRA `(.L_x_77) ;  /* 0x000000000014a947 */ /* 0x000ff60003800000 */
[----:B------:R-:W-:Y:S02]  /*4300*/  LOP3.LUT P2, RZ, R132, 0xff, RZ, 0xc0, !PT ;  /* 0x000000ff84ff7812 */ /* 0x000fe4000784c0ff */
[----:B------:R-:W-:Y:S04]  /*4310*/  PLOP3.LUT P0, PT, PT, PT, UP0, 0x80, 0x8 ;  /* 0x000000000008781c */ /* 0x000fe80003f0f008 */
[----:B------:R-:W-:Y:S07]  /*4320*/  PLOP3.LUT P0, PT, P0, PT, PT, 0x8, 0x80 ;  /* 0x000000000080781c */ /* 0x000fee000070e170 */
[----:B------:R-:W-:Y:S11]  /*4330*/  @P2 FSETP.EQ.AND P0, PT, R90, RZ, PT ;  /* 0x000000ff5a00220b */ /* 0x000ff60003f02000 */
[----:B------:R-:W-:Y:S02]  /*4340*/  @!UPT UIADD3 URZ, UPT, UPT, URZ, URZ, URZ ;  /* 0x000000fffffff290 */ /* 0x000fe4000fffe0ff */
.L_x_77:
[----:B------:R-:W-:Y:S01]  /*4350*/  ULEA UR16, UR14, UR13, 0x3 ;  /* 0x0000000d0e107291 */ /* 0x000fe2000f8e18ff */
[----:B------:R-:W-:Y:S02]  /*4360*/  SHF.L.U32 R9, R29, 0x1f, RZ ;  /* 0x0000001f1d097819 */ /* 0x000fe400000006ff */
[----:B------:R-:W-:Y:S04]  /*4370*/  ELECT P4, URZ, PT ;  /* 0x0000000000ff782f */ /* 0x000fe80003880000 */
[----:B------:R-:W-:Y:S02]  /*4380*/  PLOP3.LUT P4, PT, P0, P4, PT, 0xf2, 0x2f ;  /* 0x00000000002f781c */ /* 0x000fe40000789e72 */
[----:B------:R-:W3:Y:S11]  /*4390*/  SYNCS.PHASECHK.TRANS64.TRYWAIT P2, [UR16+0x98], R9 ;  /* 0x00009809ff0075a7 */ /* 0x000ef60008041110 */
[----:B-1----:R-:W-:Y:S05]  /*43a0*/  @!P4 IADD3 R8, P0, PT, R30, 0x580, RZ ;  /* 0x000005801e08c810 */ /* 0x002fea0007f1e0ff */
[----:B--2---:R-:W-:Y:S01]  /*43b0*/  @!P4 IMAD.X R2, RZ, RZ, R31, P0 ;  /* 0x000000ffff02c224 */ /* 0x004fe200000e061f */
[----:B---3--:R-:W-:Y:S07]  /*43c0*/  @!P2 BRA `(.L_x_78) ;  /* 0x000000640000a947 */ /* 0x008fee0003800000 */
.L_x_250:
[----:B------:R-:W2:Y:S01]  /*43d0*/  LDC.64 R12, c[0x0][0xb18] ;  /* 0x0002c600ff0c7b82 */ /* 0x000ea20000000a00 */
[----:B------:R-:W-:Y:S01]  /*43e0*/  @!P4 R2UR UR8, R2 ;  /* 0x000000000208c2ca */ /* 0x000fe200000e0000 */
[----:B------:R-:W-:Y:S01]  /*43f0*/  VOTEU.ALL UP2, P4 ;  /* 0x0000000000ff7886 */ /* 0x000fe20002040000 */
[----:B------:R-:W-:Y:S01]  /*4400*/  @!P4 R2UR UR9, R8 ;  /* 0x000000000809c2ca */ /* 0x000fe200000e0000 */
[----:B------:R-:W-:Y:S01]  /*4410*/  VOTEU.ALL UP1, P4 ;  /* 0x0000000000ff7886 */ /* 0x000fe20002020000 */
[----:B-1----:R-:W-:Y:S03]  /*4420*/  @!P4 IMAD.MOV.U32 R0, RZ, RZ, 0x2000 ;  /* 0x00002000ff00c424 */ /* 0x002fe600078e00ff */
[----:B------:R-:W1:Y:S01]  /*4430*/  @!P1 LDC R2, c[0x0][0xb0c] ;  /* 0x0002c300ff029b82 */ /* 0x000e620000000800 */
[----:B------:R-:W-:Y:S01]  /*4440*/  UMOV UR22, 0x0 ;  /* 0x0000000000167882 */ /* 0x000fe20000000000 */
[----:B------:R-:W-:Y:S01]  /*4450*/  UMOV UR23, 0x10000000 ;  /* 0x1000000000177882 */ /* 0x000fe20000000000 */
[----:B------:R-:W-:Y:S01]  /*4460*/  UMOV UR12, UR36 ;  /* 0x00000024000c7c82 */ /* 0x000fe20008000000 */
[----:B------:R-:W-:Y:S01]  /*4470*/  UIADD3 UR15, UPT, UPT, UR14, 0x1, URZ ;  /* 0x000000010e0f7890 */ /* 0x000fe2000fffe0ff */
[----:B------:R-:W-:Y:S01]  /*4480*/  @P3 SHF.R.U32.HI R26, RZ, 0x10, R17 ;  /* 0x00000010ff1a3819 */ /* 0x000fe20000011611 */
[----:B------:R-:W-:Y:S02]  /*4490*/  VIADD R28, R28, 0x1 ;  /* 0x000000011c1c7836 */ /* 0x000fe40000000000 */
[----:B------:R-:W-:Y:S01]  /*44a0*/  IMAD.U32 R9, RZ, RZ, UR8 ;  /* 0x00000008ff097e24 */ /* 0x000fe2000f8e00ff */
[----:B------:R-:W-:Y:S01]  /*44b0*/  @!UP2 ULEA UR8, UR14, UR13, 0xd ;  /* 0x0000000d0e08a291 */ /* 0x000fe2000f8e68ff */
[----:B------:R-:W-:Y:S01]  /*44c0*/  IMAD.U32 R8, RZ, RZ, UR9 ;  /* 0x00000009ff087e24 */ /* 0x000fe2000f8e00ff */
[----:B------:R-:W-:Y:S02]  /*44d0*/  UIADD3 UR9, UPT, UPT, UR16, 0x80, URZ ;  /* 0x0000008010097890 */ /* 0x000fe4000fffe0ff */
[----:B------:R-:W-:Y:S01]  /*44e0*/  @!P4 R2UR UR21, R9 ;  /* 0x000000000915c2ca */ /* 0x000fe200000e0000 */
[----:B------:R-:W-:Y:S01]  /*44f0*/  @!UP2 UIADD3 UR8, UPT, UPT, UR8, 0x200, URZ ;  /* 0x000002000808a890 */ /* 0x000fe2000fffe0ff */
[----:B------:R-:W-:Y:S01]  /*4500*/  @!P4 R2UR UR20, R8 ;  /* 0x000000000814c2ca */ /* 0x000fe200000e0000 */
[----:B------:R-:W-:Y:S01]  /*4510*/  UISETP.NE.AND UP4, UPT, UR15, 0x3, UPT ;  /* 0x000000030f00788c */ /* 0x000fe2000bf85270 */
[----:B------:R-:W3:Y:S01]  /*4520*/  LDC.64 R8, c[0x0][0xb10] ;  /* 0x0002c400ff087b82 */ /* 0x000ee20000000a00 */
[----:B------:R-:W-:Y:S02]  /*4530*/  UPRMT UR17, UR4, 0x654, UR9 ;  /* 0x0000065404117896 */ /* 0x000fe40008000009 */
[----:B------:R-:W-:Y:S02]  /*4540*/  USEL UR18, URZ, 0x1, UP4 ;  /* 0x00000001ff127887 */ /* 0x000fe4000a000000 */
[----:B------:R-:W-:Y:S04]  /*4550*/  USEL UR15, UR15, URZ, UP4 ;  /* 0x000000ff0f0f7287 */ /* 0x000fe8000a000000 */
[----:B------:R-:W-:Y:S01]  /*4560*/  ULEA UR14, UR15, UR13, 0x3 ;  /* 0x0000000d0f0e7291 */ /* 0x000fe2000f8e18ff */
[----:B------:R-:W-:Y:S01]  /*4570*/  LOP3.LUT R29, R29, UR18, RZ, 0x3c, !PT ;  /* 0x000000121d1d7c12 */ /* 0x000fe2000f8e3cff */
[----:B------:R1:W-:Y:S01]  /*4580*/  @!UP1 UTMALDG.3D [UR8], [UR20], desc[UR22] ;  /* 0x00001608140095b4 */ /* 0x0003e20008011000 */
[----:B------:R5:W-:Y:S02]  /*4590*/  @!P4 SYNCS.ARRIVE.TRANS64.RED.A0TR RZ, [UR16+0x80], R0 ;  /* 0x00008000ffffc9a7 */ /* 0x000be40008300410 */
[----:B------:R-:W-:Y:S01]  /*45a0*/  SHF.L.U32 R22, R29, 0x1f, RZ ;  /* 0x0000001f1d167819 */ /* 0x000fe200000006ff */
[C---:B---3--:R-:W-:Y:S01]  /*45b0*/  @!P1 IMAD.HI.U32 R8, R11.reuse, R8, RZ ;  /* 0x000000080b089227 */ /* 0x048fe200078e00ff */
[----:B--2---:R-:W-:Y:S02]  /*45c0*/  @!P1 ISETP.NE.AND P0, PT, R12, 0x1, PT ;  /* 0x000000010c00980c */ /* 0x004fe40003f05270 */
[----:B-1----:R-:W-:Y:S01]  /*45d0*/  @!P1 ISETP.NE.AND P2, PT, R2, 0x1, PT ;  /* 0x000000010200980c */ /* 0x002fe20003f45270 */
[----:B------:R-:W-:Y:S01]  /*45e0*/  SYNCS.ARRIVE.TRANS64.RED.A1T0 RZ, [UR17], RZ ;  /* 0x000000ffffff79a7 */ /* 0x000fe20008100411 */
[C---:B------:R-:W-:Y:S01]  /*45f0*/  @!P1 IMAD.HI.U32 R13, R10.reuse, R13, RZ ;  /* 0x0000000d0a0d9227 */ /* 0x040fe200078e00ff */
[----:B------:R-:W-:Y:S04]  /*4600*/  @!P1 SHF.R.U32.HI R8, RZ, R9, R8 ;  /* 0x00000009ff089219 */ /* 0x000fe80000011608 */
[----:B------:R-:W-:Y:S01]  /*4610*/  @!P1 SEL R8, R11, R8, !P2 ;  /* 0x000000080b089207 */ /* 0x000fe20005000000 */
[----:B------:R-:W1:Y:S01]  /*4620*/  SYNCS.PHASECHK.TRANS64.TRYWAIT P5, [UR14+0x98], R22 ;  /* 0x00009816ff0075a7 */ /* 0x000e6200080a110e */
[----:B-----5:R-:W2:Y:S02]  /*4630*/  @!P1 LDC R0, c[0x0][0xb20] ;  /* 0x0002c800ff009b82 */ /* 0x020ea40000000800 */
[----:B--2---:R-:W-:Y:S04]  /*4640*/  @!P1 SHF.R.U32.HI R0, RZ, R0, R13 ;  /* 0x00000000ff009219 */ /* 0x004fe8000001160d */
[----:B------:R-:W-:Y:S05]  /*4650*/  @!P1 SEL R9, R10, R0, !P0 ;  /* 0x000000000a099207 */ /* 0x000fea0004000000 */
[----:B------:R-:W-:Y:S02]  /*4660*/  @!P1 IMAD.IADD R0, R9, 0x1, -R8 ;  /* 0x0000000109009824 */ /* 0x000fe400078e0a08 */
[----:B------:R-:W-:Y:S02]  /*4670*/  @!P1 IMAD.IADD R8, R8, 0x1, -R9 ;  /* 0x0000000108089824 */ /* 0x000fe400078e0a09 */
[----:B------:R-:W-:Y:S02]  /*4680*/  @!P1 IMAD R11, R0, R2, R11 ;  /* 0x00000002000b9224 */ /* 0x000fe400078e020b */
[----:B------:R-:W-:Y:S01]  /*4690*/  @!P1 IMAD R10, R8, R12, R10 ;  /* 0x0000000c080a9224 */ /* 0x000fe200078e020a */
[----:B-1----:R-:W-:Y:S06]  /*46a0*/  @!P5 BRA `(.L_x_79) ;  /* 0x000000600060d947 */ /* 0x002fec0003800000 */
.L_x_252:
[----:B------:R-:W-:Y:S01]  /*46b0*/  @!P4 IADD3 R2, P0, PT, R30, 0x580, RZ ;  /* 0x000005801e02c810 */ /* 0x000fe20007f1e0ff */
[----:B------:R-:W-:Y:S01]  /*46c0*/  UMOV UR20, 0x0 ;  /* 0x0000000000147882 */ /* 0x000fe20000000000 */
[----:B------:R-:W-:Y:S01]  /*46d0*/  UMOV UR21, 0x10000000 ;  /* 0x1000000000157882 */ /* 0x000fe20000000000 */
[----:B------:R-:W-:Y:S01]  /*46e0*/  VOTEU.ALL UP1, P4 ;  /* 0x0000000000ff7886 */ /* 0x000fe20002020000 */
[----:B------:R-:W-:Y:S01]  /*46f0*/  @!P4 R2UR UR9, R2 ;  /* 0x000000000209c2ca */ /* 0x000fe200000e0000 */
[----:B-1----:R-:W-:Y:S01]  /*4700*/  @!P4 IMAD.X R0, RZ, RZ, R31, P0 ;  /* 0x000000ffff00c224 */ /* 0x002fe200000e061f */
[----:B------:R-:W-:Y:S01]  /*4710*/  UMOV UR12, UR36 ;  /* 0x00000024000c7c82 */ /* 0x000fe20008000000 */
[----:B------:R-:W-:Y:S01]  /*4720*/  @P3 R2UR UR36, R26 ;  /* 0x000000001a2432ca */ /* 0x000fe200000e0000 */
[----:B------:R-:W-:Y:S01]  /*4730*/  @!UP1 ULEA UR16, UR15, UR13, 0xd ;  /* 0x0000000d0f109291 */ /* 0x000fe2000f8e68ff */
[----:B------:R-:W-:Y:S01]  /*4740*/  ISETP.NE.AND P0, PT, R28, 0x2, PT ;  /* 0x000000021c00780c */ /* 0x000fe20003f05270 */
[----:B------:R-:W-:Y:S01]  /*4750*/  @!UP1 UIADD3 UR10, UPT, UPT, UR10, 0x20, URZ ;  /* 0x000000200a0a9890 */ /* 0x000fe2000fffe0ff */
[----:B------:R-:W-:Y:S01]  /*4760*/  @!P4 R2UR UR8, R0 ;  /* 0x000000000008c2ca */ /* 0x000fe200000e0000 */
[----:B------:R-:W-:Y:S01]  /*4770*/  IMAD.IADD R23, R10, 0x1, R114 ;  /* 0x000000010a177824 */ /* 0x000fe200078e0272 */
[----:B------:R-:W-:Y:S01]  /*4780*/  SEL R0, RZ, 0x1, P0 ;  /* 0x00000001ff007807 */ /* 0x000fe20000000000 */
[----:B------:R-:W-:Y:S01]  /*4790*/  IMAD.IADD R22, R11, 0x1, R115 ;  /* 0x000000010b167824 */ /* 0x000fe200078e0273 */
[----:B------:R-:W-:Y:S02]  /*47a0*/  SEL R28, R28, RZ, P0 ;  /* 0x000000ff1c1c7207 */ /* 0x000fe40000000000 */
[----:B------:R-:W-:Y:S01]  /*47b0*/  IMAD.U32 R8, RZ, RZ, UR9 ;  /* 0x00000009ff087e24 */ /* 0x000fe2000f8e00ff */
[----:B------:R-:W-:Y:S01]  /*47c0*/  UIADD3 UR9, UPT, UPT, UR14, 0x80, URZ ;  /* 0x000000800e097890 */ /* 0x000fe2000fffe0ff */
[----:B------:R-:W-:Y:S03]  /*47d0*/  LOP3.LUT R27, R27, R0, RZ, 0x3c, !PT ;  /* 0x000000001b1b7212 */ /* 0x000fe600078e3cff */
[----:B------:R-:W-:Y:S02]  /*47e0*/  @!P4 R2UR UR18, R8 ;  /* 0x000000000812c2ca */ /* 0x000fe400000e0000 */
[----:B------:R-:W-:Y:S01]  /*47f0*/  IMAD.U32 R9, RZ, RZ, UR8 ;  /* 0x00000008ff097e24 */ /* 0x000fe2000f8e00ff */
[----:B------:R-:W-:Y:S01]  /*4800*/  @!UP1 UIADD3 UR8, UPT, UPT, UR16, 0x200, URZ ;  /* 0x0000020010089890 */ /* 0x000fe2000fffe0ff */
[----:B------:R-:W-:Y:S01]  /*4810*/  VOTEU.ALL UP1, P4 ;  /* 0x0000000000ff7886 */ /* 0x000fe20002020000 */
[----:B------:R-:W-:Y:S02]  /*4820*/  UPRMT UR16, UR4, 0x654, UR9 ;  /* 0x0000065404107896 */ /* 0x000fe40008000009 */
[----:B------:R-:W-:Y:S11]  /*4830*/  @!P4 R2UR UR19, R9 ;  /* 0x000000000913c2ca */ /* 0x000ff600000e0000 */
[----:B------:R-:W-:Y:S02]  /*4840*/  @!UPT UIADD3 URZ, UPT, UPT, URZ, URZ, URZ ;  /* 0x000000fffffff290 */ /* 0x000fe4000fffe0ff */
[----:B------:R2:W-:Y:S01]  /*4850*/  @!UP1 UTMALDG.3D [UR8], [UR18], desc[UR20] ;  /* 0x00001408120095b4 */ /* 0x0005e20008011000 */
[----:B------:R2:W-:Y:S01]  /*4860*/  @!P4 SYNCS.ARRIVE.TRANS64.RED.A0TR RZ, [UR14+0x80], R25 ;  /* 0x00008019ffffc9a7 */ /* 0x0005e2000830040e */
[----:B------:R-:W-:Y:S04]  /*4870*/  UIADD3 UR14, UPT, UPT, UR15, 0x1, URZ ;  /* 0x000000010f0e7890 */ /* 0x000fe8000fffe0ff */
[----:B------:R-:W-:Y:S04]  /*4880*/  UISETP.NE.AND UP1, UPT, UR14, 0x3, UPT ;  /* 0x000000030e00788c */ /* 0x000fe8000bf25270 */
[----:B------:R-:W-:Y:S02]  /*4890*/  USEL UR15, URZ, 0x1, UP1 ;  /* 0x00000001ff0f7887 */ /* 0x000fe40008800000 */
[----:B------:R-:W-:Y:S02]  /*48a0*/  USEL UR14, UR14, URZ, UP1 ;  /* 0x000000ff0e0e7287 */ /* 0x000fe40008800000 */
[----:B------:R-:W-:Y:S02]  /*48b0*/  UPLOP3.LUT UP1, UPT, UPT, UPT, UPT, 0x80, 0x8 ;  /* 0x000000000008789c */ /* 0x000fe40003f2f070 */
[----:B------:R-:W-:Y:S01]  /*48c0*/  LOP3.LUT R29, R29, UR15, RZ, 0x3c, !PT ;  /* 0x0000000f1d1d7c12 */ /* 0x000fe2000f8e3cff */
[----:B------:R-:W-:Y:S01]  /*48d0*/  SYNCS.ARRIVE.TRANS64.RED.A1T0 RZ, [UR16], RZ ;  /* 0x000000ffffff79a7 */ /* 0x000fe20008100410 */
[----:B------:R-:W-:Y:S07]  /*48e0*/  @P3 BRA `(.L_x_80) ;  /* 0xfffffff4001c3947 */ /* 0x000fee000383ffff */
[----:B------:R-:W-:Y:S01]  /*48f0*/  UIADD3 UR13, UPT, UPT, UR13, 0x98, URZ ;  /* 0x000000980d0d7890 */ /* 0x000fe2000fffe0ff */
[----:B------:R-:W-:-:S03]  /*4900*/  SHF.L.U32 R2, R29, 0x1f, RZ ;  /* 0x0000001f1d027819 */ /* 0x000fc600000006ff */
[----:B------:R-:W-:-:S09]  /*4910*/  ULEA UR4, UR14, UR13, 0x3 ;  /* 0x0000000d0e047291 */ /* 0x000fd2000f8e18ff */
[----:B------:R-:W1:Y:S02]  /*4920*/  SYNCS.PHASECHK.TRANS64.TRYWAIT P0, [UR4], R2 ;  /* 0x00000002ff0075a7 */ /* 0x000e640008001104 */
[----:B-1----:R-:W-:Y:S05]  /*4930*/  @!P0 BRA `(.L_x_81) ;  /* 0x0000005c00d48947 */ /* 0x002fea0003800000 */
.L_x_254:
        /* <DEDUP_REMOVED lines=9> */
.L_x_256:
[----:B------:R-:W-:-:S04]  /*49d0*/  UIADD3 UR5, UPT, UPT, UR5, 0x1, URZ ;  /* 0x0000000105057890 */ /* 0x000fc8000fffe0ff */
[----:B------:R-:W-:-:S04]  /*49e0*/  UISETP.NE.AND UP0, UPT, UR5, 0x3, UPT ;  /* 0x000000030500788c */ /* 0x000fc8000bf05270 */
[----:B------:R-:W-:Y:S02]  /*49f0*/  USEL UR4, URZ, 0x1, UP0 ;  /* 0x00000001ff047887 */ /* 0x000fe40008000000 */
[----:B------:R-:W-:-:S04]  /*4a00*/  USEL UR5, UR5, URZ, UP0 ;  /* 0x000000ff05057287 */ /* 0x000fc80008000000 */
[----:B------:R-:W-:Y:S01]  /*4a10*/  ULEA UR5, UR5, UR13, 0x3 ;  /* 0x0000000d05057291 */ /* 0x000fe2000f8e18ff */
[----:B-1----:R-:W-:-:S04]  /*4a20*/  LOP3.LUT R2, R29, UR4, RZ, 0x3c, !PT ;  /* 0x000000041d027c12 */ /* 0x002fc8000f8e3cff */
[----:B------:R-:W-:Y:S01]  /*4a30*/  SHF.L.U32 R2, R2, 0x1f, RZ ;  /* 0x0000001f02027819 */ /* 0x000fe200000006ff */
[----:B------:R-:W-:-:S07]  /*4a40*/  IMAD.U32 R0, RZ, RZ, UR5 ;  /* 0x00000005ff007e24 */ /* 0x000fce000f8e00ff */
.L_x_83:
[----:B-1----:R1:W3:Y:S02]  /*4a50*/  SYNCS.PHASECHK.TRANS64.TRYWAIT P0, [R0+URZ], R2 ;  /* 0x00000002000075a7 */ /* 0x0022e400080011ff */
[----:B---3--:R-:W-:Y:S05]  /*4a60*/  @!P0 NANOSLEEP.SYNCS 0x989680 ;  /* 0x009896800000895d */ /* 0x008fea0003900000 */
[----:B------:R-:W3:Y:S02]  /*4a70*/  @!P0 SYNCS.PHASECHK.TRANS64 P0, [R0+URZ], R2 ;  /* 0x00000002000085a7 */ /* 0x000ee400080010ff */
[----:B--23--:R-:W-:Y:S05]  /*4a80*/  @P0 EXIT ;  /* 0x000000000000094d */ /* 0x00cfea0003800000 */
[----:B------:R-:W-:Y:S05]  /*4a90*/  BRA `(.L_x_83) ;  /* 0xfffffffc00ec7947 */ /* 0x000fea000383ffff */
.L_x_71:
[----:B------:R-:W-:-:S06]  /*4aa0*/  UISETP.GE.AND UP1, UPT, UR8, 0x4, UPT ;  /* 0x000000040800788c */ /* 0x000fcc000bf26270 */
[----:B------:R-:W-:-:S13]  /*4ab0*/  PLOP3.LUT P0, PT, PT, PT, UP1, 0x80, 0x8 ;  /* 0x000000000008781c */ /* 0x000fda0003f0f018 */
[----:B------:R-:W-:Y:S05]  /*4ac0*/  @!P0 EXIT ;  /* 0x000000000000894d */ /* 0x000fea0003800000 */
[----:B------:R-:W-:Y:S01]  /*4ad0*/  BAR.SYNC.DEFER_BLOCKING 0x6, 0xa0 ;  /* 0x0182800000007b1d */ /* 0x000fe20000010000 */
[C---:B------:R-:W-:Y:S01]  /*4ae0*/  IMAD.SHL.U32 R2, R153.reuse, 0x20, RZ ;  /* 0x0000002099027824 */ /* 0x040fe200078e00ff */
[C---:B------:R-:W-:Y:S01]  /*4af0*/  LOP3.LUT R155, R153.reuse, 0x60, RZ, 0xc0, !PT ;  /* 0x00000060999b7812 */ /* 0x040fe200078ec0ff */
[C---:B------:R-:W-:Y:S01]  /*4b00*/  IMAD.SHL.U32 R152, R153.reuse, 0x4, RZ ;  /* 0x0000000499987824 */ /* 0x040fe200078e00ff */
[C---:B------:R-:W-:Y:S01]  /*4b10*/  LOP3.LUT R154, R153.reuse, 0x2, RZ, 0xc0, !PT ;  /* 0x00000002999a7812 */ /* 0x040fe200078ec0ff */
[----:B------:R-:W-:Y:S01]  /*4b20*/  IMAD.U32 R69, R153, 0x10000, RZ ;  /* 0x0001000099457824 */ /* 0x000fe200078e00ff */
[----:B------:R-:W-:Y:S02]  /*4b30*/  UMOV UR42, 0x400 ;  /* 0x00000400002a7882 */ /* 0x000fe40000000000 */
[----:B------:R-:W1:Y:S01]  /*4b40*/  LDC R140, c[0x0][0x370] ;  /* 0x0000dc00ff8c7b82 */ /* 0x000e620000000800 */
[----:B------:R-:W-:Y:S01]  /*4b50*/  ULEA UR42, UR4, UR42, 0x18 ;  /* 0x0000002a042a7291 */ /* 0x000fe2000f8ec0ff */
[----:B------:R-:W-:Y:S01]  /*4b60*/  LOP3.LUT R3, R2, 0xc0, RZ, 0xc0, !PT ;  /* 0x000000c002037812 */ /* 0x000fe200078ec0ff */
[----:B------:R-:W-:Y:S01]  /*4b70*/  IMAD.MOV.U32 R68, RZ, RZ, RZ ;  /* 0x000000ffff447224 */ /* 0x000fe200078e00ff */
[----:B------:R-:W-:Y:S01]  /*4b80*/  LOP3.LUT R69, R69, 0x600000, RZ, 0xc0, !PT ;  /* 0x0060000045457812 */ /* 0x000fe200078ec0ff */
[----:B------:R-:W-:Y:S01]  /*4b90*/  IMAD.MOV.U32 R150, RZ, RZ, RZ ;  /* 0x000000ffff967224 */ /* 0x000fe200078e00ff */
[----:B------:R-:W-:Y:S01]  /*4ba0*/  LOP3.LUT R152, R3, 0x18, R152, 0xf8, !PT ;  /* 0x0000001803987812 */ /* 0x000fe200078ef898 */
[----:B------:R-:W-:Y:S01]  /*4bb0*/  IMAD.MOV.U32 R138, RZ, RZ, RZ ;  /* 0x000000ffff8a7224 */ /* 0x000fe200078e00ff */
[----:B------:R-:W2:Y:S01]  /*4bc0*/  LDC R139, c[0x0][0x374] ;  /* 0x0000dd00ff8b7b82 */ /* 0x000ea20000000800 */
[----:B------:R-:W-:-:S02]  /*4bd0*/  LOP3.LUT R153, R153, 0x4, RZ, 0xc0, !PT ;  /* 0x0000000499997812 */ /* 0x000fc400078ec0ff */
[----:B------:R-:W-:Y:S02]  /*4be0*/  CS2R R148, SRZ ;  /* 0x0000000000947805 */ /* 0x000fe4000001ff00 */
[----:B------:R-:W-:Y:S01]  /*4bf0*/  LOP3.LUT R152, R152, 0xf20, R2, 0xf8, !PT ;  /* 0x00000f2098987812 */ /* 0x000fe200078ef802 */
[----:B------:R-:W4:Y:S01]  /*4c00*/  LDCU.64 UR44, c[0x0][0x348] ;  /* 0x00006900ff2c77ac */ /* 0x000f220008000a00 */
[----:B------:R-:W-:Y:S01]  /*4c10*/  IADD3 R151, PT, PT, -R153, 0x2, RZ ;  /* 0x0000000299977810 */ /* 0x000fe20007ffe1ff */
[----:B------:R-:W-:Y:S01]  /*4c20*/  UMOV UR41, 0x1 ;  /* 0x0000000100297882 */ /* 0x000fe20000000000 */
[----:B------:R-:W3:Y:S01]  /*4c30*/  LDS R0, [UR42+0x170] ;  /* 0x0001702aff007984 */ /* 0x000ee20008000800 */
[----:B------:R-:W-:Y:S01]  /*4c40*/  UIADD3 UR42, UPT, UPT, UR42, 0x200, URZ ;  /* 0x000002002a2a7890 */ /* 0x000fe2000fffe0ff */
[----:B------:R-:W-:Y:S01]  /*4c50*/  UMOV UR40, URZ ;  /* 0x000000ff00287c82 */ /* 0x000fe20008000000 */
[----:B------:R-:W-:-:S04]  /*4c60*/  UMOV UR37, URZ ;  /* 0x000000ff00257c82 */ /* 0x000fc80008000000 */
[----:B------:R-:W-:Y:S01]  /*4c70*/  LEA R152, R152, UR42, 0x1 ;  /* 0x0000002a98987c11 */ /* 0x000fe2000f8e08ff */
[----:B-1234-:R-:W-:-:S07]  /*4c80*/  IMAD.IADD R69, R0, 0x1, R69 ;  /* 0x0000000100457824 */ /* 0x01efce00078e0245 */
.L_x_207:
[----:B------:R-:W1:Y:S01]  /*4c90*/  S2R R16, SR_CgaCtaId ;  /* 0x0000000000107919 */ /* 0x000e620000008800 */
[----:B------:R-:W-:Y:S02]  /*4ca0*/  MOV R0, 0x400 ;  /* 0x0000040000007802 */ /* 0x000fe40000000f00 */
[----:B------:R-:W-:Y:S02]  /*4cb0*/  SHF.L.U32 R2, R149, 0x1f, RZ ;  /* 0x0000001f95027819 */ /* 0x000fe400000006ff */
[----:B-1----:R-:W-:-:S05]  /*4cc0*/  LEA R16, R16, R0, 0x18 ;  /* 0x0000000010107211 */ /* 0x002fca00078ec0ff */
[C-C-:B------:R-:W-:Y:S02]  /*4cd0*/  IMAD R0, R138.reuse, 0x8, R16.reuse ;  /* 0x000000088a007824 */ /* 0x140fe400078e0210 */
[----:B------:R-:W-:Y:S02]  /*4ce0*/  IMAD R8, R138, 0x10, R16 ;  /* 0x000000108a087824 */ /* 0x000fe400078e0210 */
[----:B------:R-:W1:Y:S02]  /*4cf0*/  SYNCS.PHASECHK.TRANS64.TRYWAIT P0, [R0+URZ+0xc0], R2 ;  /* 0x0000c002000075a7 */ /* 0x000e6400080011ff */
[----:B-1----:R-:W-:Y:S05]  /*4d00*/  @!P0 BRA `(.L_x_84) ;  /* 0x0000005c00108947 */ /* 0x002fea0003800000 */
.L_x_257:
[----:B------:R-:W2:Y:S01]  /*4d10*/  LDS.128 R8, [R8+0x150] ;  /* 0x0001500008087984 */ /* 0x000ea20000000c00 */
[----:B------:R-:W-:Y:S01]  /*4d20*/  ISETP.GE.AND P0, PT, R65, 0x1, PT ;  /* 0x000000014100780c */ /* 0x000fe20003f06270 */
        /* <DEDUP_REMOVED lines=9> */
[----:B--2---:R-:W-:-:S04]  /*4dc0*/  LOP3.LUT P3, RZ, R10, 0x1, RZ, 0xc0, !PT ;  /* 0x000000010aff7812 */ /* 0x004fc8000786c0ff */
[----:B------:R-:W-:-:S09]  /*4dd0*/  P2R R158, PR, RZ, 0x8 ;  /* 0x00000008ff9e7803 */ /* 0x000fd20000000000 */
[----:B------:R-:W-:Y:S02]  /*4de0*/  @P3 MOV R146, R8 ;  /* 0x0000000800923202 */ /* 0x000fe40000000f00 */
[----:B------:R-:W-:Y:S01]  /*4df0*/  @P3 LOP3.LUT R145, R9, 0xffff, RZ, 0xc0, !PT ;  /* 0x0000ffff09913812 */ /* 0x000fe200078ec0ff */
[----:B-1----:R-:W-:Y:S06]  /*4e00*/  @!P0 BRA `(.L_x_85) ;  /* 0x0000000000b88947 */ /* 0x002fec0003800000 */
[----:B------:R-:W1:Y:S01]  /*4e10*/  LDC.64 R4, c[0x0][0xb18] ;  /* 0x0002c600ff047b82 */ /* 0x000e620000000a00 */
[----:B------:R-:W-:-:S07]  /*4e20*/  ISETP.NE.AND P0, PT, R65, 0x1, PT ;  /* 0x000000014100780c */ /* 0x000fce0003f05270 */
[----:B------:R-:W2:Y:S08]  /*4e30*/  LDC.64 R6, c[0x0][0xb10] ;  /* 0x0002c400ff067b82 */ /* 0x000eb00000000a00 */
[----:B------:R-:W3:Y:S08]  /*4e40*/  LDC R0, c[0x0][0xb20] ;  /* 0x0002c800ff007b82 */ /* 0x000ef00000000800 */
[----:B------:R-:W4:Y:S01]  /*4e50*/  LDC R12, c[0x0][0xb0c] ;  /* 0x0002c300ff0c7b82 */ /* 0x000f220000000800 */
[----:B-1----:R-:W-:Y:S01]  /*4e60*/  IMAD.HI.U32 R14, R139, R5, RZ ;  /* 0x000000058b0e7227 */ /* 0x002fe200078e00ff */
[----:B------:R-:W-:-:S03]  /*4e70*/  ISETP.NE.AND P1, PT, R4, 0x1, PT ;  /* 0x000000010400780c */ /* 0x000fc60003f25270 */
[----:B------:R-:W-:-:S03]  /*4e80*/  IMAD.HI.U32 R5, R145, R5, RZ ;  /* 0x0000000591057227 */ /* 0x000fc600078e00ff */
[----:B------:R-:W1:Y:S01]  /*4e90*/  LDC.64 R2, c[0x0][0xb28] ;  /* 0x0002ca00ff027b82 */ /* 0x000e620000000a00 */
[----:B--2---:R-:W-:-:S04]  /*4ea0*/  IMAD.HI.U32 R15, R140, R6, RZ ;  /* 0x000000068c0f7227 */ /* 0x004fc800078e00ff */
[----:B------:R-:W-:Y:S01]  /*4eb0*/  IMAD.HI.U32 R17, R146, R6, RZ ;  /* 0x0000000692117227 */ /* 0x000fe200078e00ff */
[-C--:B------:R-:W-:Y:S02]  /*4ec0*/  SHF.R.U32.HI R15, RZ, R7.reuse, R15 ;  /* 0x00000007ff0f7219 */ /* 0x080fe4000001160f */
        /* <DEDUP_REMOVED lines=8> */
[----:B-1----:R-:W-:-:S04]  /*4f50*/  IMAD.HI.U32 R13, R14, R2, RZ ;  /* 0x000000020e0d7227 */ /* 0x002fc800078e00ff */
        /* <DEDUP_REMOVED lines=25> */
.L_x_85:
[----:B------:R-:W1:Y:S02]  /*50f0*/  LDCU UR4, c[0x0][0xb30] ;  /* 0x00016600ff0477ac */ /* 0x000e640008000800 */
[----:B-1----:R-:W-:-:S09]  /*5100*/  UISETP.NE.AND UP0, UPT, UR4, 0x1, UPT ;  /* 0x000000010400788c */ /* 0x002fd2000bf05270 */
[----:B------:R-:W-:Y:S05]  /*5110*/  BRA.U UP0, `(.L_x_86) ;  /* 0x0000000100407547 */ /* 0x000fea000b800000 */
[----:B------:R-:W1:Y:S08]  /*5120*/  LDC.64 R4, c[0x0][0xb10] ;  /* 0x0002c400ff047b82 */ /* 0x000e700000000a00 */
[----:B------:R-:W2:Y:S08]  /*5130*/  LDC.64 R2, c[0x0][0xb18] ;  /* 0x0002c600ff027b82 */ /* 0x000eb00000000a00 */
[----:B------:R-:W3:Y:S08]  /*5140*/  LDC R0, c[0x0][0xb20] ;  /* 0x0002c800ff007b82 */ /* 0x000ef00000000800 */
[----:B------:R-:W4:Y:S01]  /*5150*/  LDC R6, c[0x0][0xb0c] ;  /* 0x0002c300ff067b82 */ /* 0x000f220000000800 */
[----:B-1----:R-:W-:-:S05]  /*5160*/  IMAD.HI.U32 R4, R146, R4, RZ ;  /* 0x0000000492047227 */ /* 0x002fca00078e00ff */
[----:B------:R-:W-:Y:S01]  /*5170*/  SHF.R.U32.HI R4, RZ, R5, R4 ;  /* 0x00000005ff047219 */ /* 0x000fe20000011604 */
[----:B--2---:R-:W-:Y:S01]  /*5180*/  IMAD.HI.U32 R3, R145, R3, RZ ;  /* 0x0000000391037227 */ /* 0x004fe200078e00ff */
[----:B------:R-:W-:-:S04]  /*5190*/  ISETP.NE.AND P0, PT, R2, 0x1, PT ;  /* 0x000000010200780c */ /* 0x000fc80003f05270 */
[----:B---3--:R-:W-:-:S04]  /*51a0*/  SHF.R.U32.HI R0, RZ, R0, R3 ;  /* 0x00000000ff007219 */ /* 0x008fc80000011603 */
[----:B------:R-:W-:Y:S02]  /*51b0*/  SEL R0, R145, R0, !P0 ;  /* 0x0000000091007207 */ /* 0x000fe40004000000 */
[----:B----4-:R-:W-:-:S04]  /*51c0*/  ISETP.NE.AND P1, PT, R6, 0x1, PT ;  /* 0x000000010600780c */ /* 0x010fc80003f25270 */
[----:B------:R-:W-:-:S05]  /*51d0*/  SEL R4, R146, R4, !P1 ;  /* 0x0000000492047207 */ /* 0x000fca0004800000 */
[----:B------:R-:W-:Y:S02]  /*51e0*/  IMAD.IADD R3, R0, 0x1, -R4 ;  /* 0x0000000100037824 */ /* 0x000fe400078e0a04 */
[----:B------:R-:W-:Y:S02]  /*51f0*/  IMAD.IADD R0, R4, 0x1, -R0 ;  /* 0x0000000104007824 */ /* 0x000fe400078e0a00 */
[----:B------:R-:W-:Y:S02]  /*5200*/  IMAD R146, R3, R6, R146 ;  /* 0x0000000603927224 */ /* 0x000fe400078e0292 */
[----:B------:R-:W-:Y:S02]  /*5210*/  IMAD R145, R0, R2, R145 ;  /* 0x0000000200917224 */ /* 0x000fe400078e0291 */
.L_x_86:
[----:B------:R-:W-:Y:S01]  /*5220*/  ULOP3.LUT UP0, URZ, UR42, 0x1b0, URZ, 0xc0, !UPT ;  /* 0x000001b02aff7892 */ /* 0x000fe2000f80c0ff */
[----:B------:R-:W-:Y:S02]  /*5230*/  IADD3 R138, PT, PT, R138, 0x1, RZ ;  /* 0x000000018a8a7810 */ /* 0x000fe40007ffe0ff */
[----:B------:R-:W-:-:S06]  /*5240*/  @P3 SHF.R.U32.HI R147, RZ, 0x10, R9 ;  /* 0x00000010ff933819 */ /* 0x000fcc0000011609 */
[----:B------:R-:W-:Y:S05]  /*5250*/  BRA.U !UP0, `(.L_x_87) ;  /* 0x00000001087c7547 */ /* 0x000fea000b800000 */
[----:B------:R-:W-:Y:S01]  /*5260*/  MOV R2, 0x0 ;  /* 0x0000000000027802 */ /* 0x000fe20000000f00 */
[----:B------:R-:W1:Y:S01]  /*5270*/  LDCU.64 UR8, c[0x4][0x80] ;  /* 0x01001000ff0877ac */ /* 0x000e620008000a00 */
[----:B------:R-:W-:Y:S02]  /*5280*/  HFMA2 R12, -RZ, RZ, 0, 5.9604644775390625e-08 ;  /* 0x00000001ff0c7431 */ /* 0x000fe400000001ff */
[----:B------:R-:W-:Y:S01]  /*5290*/  IMAD.MOV.U32 R8, RZ, RZ, 0x70 ;  /* 0x00000070ff087424 */ /* 0x000fe200078e00ff */
[----:B------:R2:W3:Y:S01]  /*52a0*/  LDC.64 R14, c[0x4][R2] ;  /* 0x01000000020e7b82 */ /* 0x0004e20000000a00 */
[----:B------:R-:W4:Y:S01]  /*52b0*/  LDCU.64 UR6, c[0x4][0x88] ;  /* 0x01001100ff0677ac */ /* 0x000f220008000a00 */
[----:B------:R-:W-:Y:S01]  /*52c0*/  IMAD.MOV.U32 R13, RZ, RZ, RZ ;  /* 0x000000ffff0d7224 */ /* 0x000fe200078e00ff */
[----:B------:R-:W2:Y:S01]  /*52d0*/  LDCU.64 UR4, c[0x4][0x8] ;  /* 0x01000100ff0477ac */ /* 0x000ea20008000a00 */
[----:B-1----:R-:W-:Y:S01]  /*52e0*/  IMAD.U32 R4, RZ, RZ, UR8 ;  /* 0x00000008ff047e24 */ /* 0x002fe2000f8e00ff */
[----:B------:R-:W-:Y:S01]  /*52f0*/  MOV R5, UR9 ;  /* 0x0000000900057c02 */ /* 0x000fe20008000f00 */
[----:B----4-:R-:W-:Y:S01]  /*5300*/  IMAD.U32 R6, RZ, RZ, UR6 ;  /* 0x00000006ff067e24 */ /* 0x010fe2000f8e00ff */
[----:B------:R-:W-:Y:S01]  /*5310*/  MOV R7, UR7 ;  /* 0x0000000700077c02 */ /* 0x000fe20008000f00 */
[----:B--2---:R-:W-:Y:S01]  /*5320*/  IMAD.U32 R10, RZ, RZ, UR4 ;  /* 0x00000004ff0a7e24 */ /* 0x004fe2000f8e00ff */
[----:B------:R-:W-:-:S02]  /*5330*/  MOV R11, UR5 ;  /* 0x00000005000b7c02 */ /* 0x000fc40008000f00 */
[----:B------:R-:W-:-:S07]  /*5340*/  LEPC R20, `(.L_x_88) ;  /* 0x000000001014794e */ /* 0x000fce0000000000 */
[----:B---3-5:R-:W-:Y:S05]  /*5350*/  CALL.ABS.NOINC R14 ;  /* 0x000000000e007343 */ /* 0x028fea0003c00000 */
.L_x_88:
[----:B------:R-:W1:Y:S01]  /*5360*/  LDC.64 R2, c[0x4][R2] ;  /* 0x0100000002027b82 */ /* 0x000e620000000a00 */
[----:B------:R-:W2:Y:S01]  /*5370*/  LDCU.64 UR8, c[0x4][0x80] ;  /* 0x01001000ff0877ac */ /* 0x000ea20008000a00 */
[----:B------:R-:W-:Y:S02]  /*5380*/  HFMA2 R12, -RZ, RZ, 0, 5.9604644775390625e-08 ;  /* 0x00000001ff0c7431 */ /* 0x000fe400000001ff */
[----:B------:R-:W-:Y:S01]  /*5390*/  IMAD.MOV.U32 R8, RZ, RZ, 0x70 ;  /* 0x00000070ff087424 */ /* 0x000fe200078e00ff */
[----:B------:R-:W3:Y:S01]  /*53a0*/  LDCU.64 UR6, c[0x4][0x88] ;  /* 0x01001100ff0677ac */ /* 0x000ee20008000a00 */
[----:B------:R-:W-:Y:S01]  /*53b0*/  IMAD.MOV.U32 R13, RZ, RZ, RZ ;  /* 0x000000ffff0d7224 */ /* 0x000fe200078e00ff */
[----:B------:R-:W4:Y:S01]  /*53c0*/  LDCU.64 UR4, c[0x4][0x8] ;  /* 0x01000100ff0477ac */ /* 0x000f220008000a00 */
[----:B--2---:R-:W-:Y:S02]  /*53d0*/  MOV R4, UR8 ;  /* 0x0000000800047c02 */ /* 0x004fe40008000f00 */
[----:B------:R-:W-:Y:S01]  /*53e0*/  MOV R5, UR9 ;  /* 0x0000000900057c02 */ /* 0x000fe20008000f00 */
[----:B---3--:R-:W-:Y:S01]  /*53f0*/  IMAD.U32 R6, RZ, RZ, UR6 ;  /* 0x00000006ff067e24 */ /* 0x008fe2000f8e00ff */
[----:B------:R-:W-:Y:S01]  /*5400*/  MOV R7, UR7 ;  /* 0x0000000700077c02 */ /* 0x000fe20008000f00 */
[----:B----4-:R-:W-:Y:S01]  /*5410*/  IMAD.U32 R10, RZ, RZ, UR4 ;  /* 0x00000004ff0a7e24 */ /* 0x010fe2000f8e00ff */
[----:B------:R-:W-:-:S02]  /*5420*/  MOV R11, UR5 ;  /* 0x00000005000b7c02 */ /* 0x000fc40008000f00 */
[----:B------:R-:W-:-:S07]  /*5430*/  LEPC R20, `(.L_x_87) ;  /* 0x000000001014794e */ /* 0x000fce0000000000 */
[----:B-1----:R-:W-:Y:S05]  /*5440*/  CALL.ABS.NOINC R2 ;  /* 0x0000000002007343 */ /* 0x002fea0003c00000 */
.L_x_87:
[----:B------:R-:W1:Y:S01]  /*5450*/  LDC.64 R2, c[0x0][0x890] ;  /* 0x00022400ff027b82 */ /* 0x000e620000000a00 */
[----:B------:R-:W-:-:S06]  /*5460*/  ULOP3.LUT UR4, UR41, 0x1, URZ, 0x3c, !UPT ;  /* 0x0000000129047892 */ /* 0x000fcc000f8e3cff */
[----:B------:R-:W-:Y:S01]  /*5470*/  IMAD.U32 R144, RZ, RZ, UR4 ;  /* 0x00000004ff907e24 */ /* 0x000fe2000f8e00ff */
[----:B-1----:R-:W-:-:S04]  /*5480*/  ISETP.NE.U32.AND P3, PT, R2, RZ, PT ;  /* 0x000000ff0200720c */ /* 0x002fc80003f65070 */
[----:B------:R-:W-:-:S13]  /*5490*/  ISETP.NE.AND.EX P3, PT, R3, RZ, PT, P3 ;  /* 0x000000ff0300720c */ /* 0x000fda0003f65330 */
[----:B------:R-:W-:Y:S05]  /*54a0*/  @!P3 BRA `(.L_x_89) ;  /* 0x000000000034b947 */ /* 0x000fea0003800000 */
[----:B------:R-:W1:Y:S02]  /*54b0*/  LDCU.64 UR4, c[0x0][0x888] ;  /* 0x00011100ff0477ac */ /* 0x000e640008000a00 */
[----:B-1----:R-:W-:-:S04]  /*54c0*/  UISETP.NE.U32.AND UP0, UPT, UR4, URZ, UPT ;  /* 0x000000ff0400728c */ /* 0x002fc8000bf05070 */
[----:B------:R-:W-:-:S09]  /*54d0*/  UISETP.NE.AND.EX UP0, UPT, UR5, URZ, UPT, UP0 ;  /* 0x000000ff0500728c */ /* 0x000fd2000bf05300 */
[----:B------:R-:W-:Y:S05]  /*54e0*/  BRA.U !UP0, `(.L_x_90) ;  /* 0x0000000108187547 */ /* 0x000fea000b800000 */
[----:B------:R-:W1:Y:S01]  /*54f0*/  LDC.64 R4, c[0x0][0x888] ;  /* 0x00022200ff047b82 */ /* 0x000e620000000a00 */
[----:B------:R-:W-:-:S04]  /*5500*/  IMAD R0, R2, UR36, RZ ;  /* 0x0000002402007c24 */ /* 0x000fc8000f8e02ff */
[----:B-1----:R-:W-:-:S05]  /*5510*/  IMAD.WIDE R4, R0, 0x4, R4 ;  /* 0x0000000400047825 */ /* 0x002fca00078e0204 */
[----:B-----5:R1:W5:Y:S01]  /*5520*/  LDG.E R90, desc[UR38][R4.64] ;  /* 0x00000026045a7981 */ /* 0x020362000c1e1900 */
[----:B------:R-:W-:Y:S01]  /*5530*/  MOV R132, 0x1 ;  /* 0x0000000100847802 */ /* 0x000fe20000000f00 */
[----:B------:R-:W-:Y:S06]  /*5540*/  BRA `(.L_x_89) ;  /* 0x00000000000c7947 */ /* 0x000fec0003800000 */
.L_x_90:
[----:B------:R-:W1:Y:S01]  /*5550*/  LDCU UR4, c[0x0][0x880] ;  /* 0x00011000ff0477ac */ /* 0x000e620008000800 */
[----:B------:R-:W-:Y:S01]  /*5560*/  HFMA2 R132, -RZ, RZ, 0, 5.9604644775390625e-08 ;  /* 0x00000001ff847431 */ /* 0x000fe200000001ff */
[----:B-1---5:R-:W-:Y:S02]  /*5570*/  MOV R90, UR4 ;  /* 0x00000004005a7c02 */ /* 0x022fe40008000f00 */
.L_x_89:
[----:B-1----:R-:W1:Y:S02]  /*5580*/  LDC.64 R4, c[0x0][0x8b0] ;  /* 0x00022c00ff047b82 */ /* 0x002e640000000a00 */
        /* <DEDUP_REMOVED lines=11> */
[----:B------:R-:W-:Y:S05]  /*5640*/  BRA `(.L_x_91) ;  /* 0x0000000000087947 */ /* 0x000fea0003800000 */
.L_x_92:
[----:B------:R-:W1:Y:S02]  /*5650*/  LDCU UR4, c[0x0][0x8a0] ;  /* 0x00011400ff0477ac */ /* 0x000e640008000800 */
[----:B-1---5:R-:W-:Y:S02]  /*5660*/  MOV R70, UR4 ;  /* 0x0000000400467c02 */ /* 0x022fe40008000f00 */
.L_x_91:
[----:B------:R-:W-:Y:S01]  /*5670*/  UISETP.NE.AND UP0, UPT, UR43, URZ, UPT ;  /* 0x000000ff2b00728c */ /* 0x000fe2000bf05270 */
[----:B------:R-:W-:Y:S01]  /*5680*/  PLOP3.LUT P0, PT, PT, PT, PT, 0x8, 0x80 ;  /* 0x000000000080781c */ /* 0x000fe20003f0e170 */
[----:B------:R-:W-:-:S03]  /*5690*/  IMAD.U32 R0, RZ, RZ, UR40 ;  /* 0x00000028ff007e24 */ /* 0x000fc6000f8e00ff */
[----:B------:R-:W-:-:S04]  /*56a0*/  P2R R162, PR, RZ, 0x1 ;  /* 0x00000001ffa27803 */ /* 0x000fc80000000000 */
[----:B------:R-:W-:Y:S05]  /*56b0*/  BRA.U !UP0, `(.L_x_93) ;  /* 0x00000001083c7547 */ /* 0x000fea000b800000 */
[----:B------:R-:W-:-:S04]  /*56c0*/  ISETP.NE.U32.AND P0, PT, R2, RZ, PT ;  /* 0x000000ff0200720c */ /* 0x000fc80003f05070 */
[----:B------:R-:W-:-:S13]  /*56d0*/  ISETP.NE.AND.EX P0, PT, R3, RZ, PT, P0 ;  /* 0x000000ff0300720c */ /* 0x000fda0003f05300 */
[----:B-----5:R-:W-:-:S04]  /*56e0*/  @!P0 FSETP.EQ.AND P1, PT, R90, RZ, PT ;  /* 0x000000ff5a00820b */ /* 0x020fc80003f22000 */
[----:B------:R-:W-:Y:S01]  /*56f0*/  P2R R162, PR, RZ, 0x2 ;  /* 0x00000002ffa27803 */ /* 0x000fe20000000000 */
[----:B------:R-:W-:Y:S08]  /*5700*/  @!P0 BRA `(.L_x_93) ;  /* 0x0000000000288947 */ /* 0x000ff00003800000 */
[----:B------:R-:W2:Y:S01]  /*5710*/  LDCU.64 UR4, c[0x0][0x888] ;  /* 0x00011100ff0477ac */ /* 0x000ea20008000a00 */
[----:B------:R-:W-:Y:S02]  /*5720*/  LOP3.LUT P1, RZ, R132, 0xff, RZ, 0xc0, !PT ;  /* 0x000000ff84ff7812 */ /* 0x000fe4000782c0ff */
[----:B------:R-:W-:-:S04]  /*5730*/  FSETP.NEU.AND P0, PT, R90, RZ, PT ;  /* 0x000000ff5a00720b */ /* 0x000fc80003f0d000 */
[----:B------:R-:W-:Y:S02]  /*5740*/  SEL R2, RZ, 0xffffffff, P0 ;  /* 0xffffffffff027807 */ /* 0x000fe40000000000 */
[----:B--2---:R-:W-:-:S04]  /*5750*/  ISETP.NE.U32.AND P2, PT, RZ, UR4, PT ;  /* 0x00000004ff007c0c */ /* 0x004fc8000bf45070 */
[----:B------:R-:W-:-:S04]  /*5760*/  ISETP.NE.AND.EX P2, PT, RZ, UR5, PT, P2 ;  /* 0x00000005ff007c0c */ /* 0x000fc8000bf45320 */
[----:B------:R-:W-:-:S04]  /*5770*/  @!P1 SEL R2, RZ, 0xffffffff, P2 ;  /* 0xffffffffff029807 */ /* 0x000fc80001000000 */
[----:B------:R-:W-:-:S04]  /*5780*/  LOP3.LUT R2, R2, 0x1, RZ, 0xc0, !PT ;  /* 0x0000000102027812 */ /* 0x000fc800078ec0ff */
[----:B------:R-:W-:-:S04]  /*5790*/  ISETP.EQ.U32.AND P0, PT, R2, 0x1, PT ;  /* 0x000000010200780c */ /* 0x000fc80003f02070 */
[----:B------:R-:W-:-:S09]  /*57a0*/  P2R R162, PR, RZ, 0x1 ;  /* 0x00000001ffa27803 */ /* 0x000fd20000000000 */
.L_x_93:
[----:B------:R-:W-:Y:S01]  /*57b0*/  ISETP.NE.AND P4, PT, R162, RZ, PT ;  /* 0x000000ffa200720c */ /* 0x000fe20003f85270 */
[----:B------:R-:W2:Y:S01]  /*57c0*/  LDCU.64 UR4, c[0x0][0x888] ;  /* 0x00011100ff0477ac */ /* 0x000ea20008000a00 */
[----:B------:R-:W-:Y:S01]  /*57d0*/  IMAD.MOV.U32 R143, RZ, RZ, 0x1 ;  /* 0x00000001ff8f7424 */ /* 0x000fe200078e00ff */
[----:B------:R-:W-:Y:S01]  /*57e0*/  CS2R R130, SRZ ;  /* 0x0000000000827805 */ /* 0x000fe2000001ff00 */
[----:B------:R-:W-:Y:S01]  /*57f0*/  IMAD.SHL.U32 R137, R23, 0x40, RZ ;  /* 0x0000004017897824 */ /* 0x000fe200078e00ff */
[----:B------:R-:W-:Y:S01]  /*5800*/  CS2R R128, SRZ ;  /* 0x0000000000807805 */ /* 0x000fe2000001ff00 */
[----:B------:R-:W-:Y:S01]  /*5810*/  IMAD.SHL.U32 R136, R22, 0x80, RZ ;  /* 0x0000008016887824 */ /* 0x000fe200078e00ff */
[----:B------:R-:W-:Y:S01]  /*5820*/  CS2R R126, SRZ ;  /* 0x00000000007e7805 */ /* 0x000fe2000001ff00 */
[----:B------:R-:W-:Y:S01]  /*5830*/  IMAD R66, R68, 0x40, R69 ;  /* 0x0000004044427824 */ /* 0x000fe200078e0245 */
[----:B------:R-:W-:Y:S01]  /*5840*/  CS2R R124, SRZ ;  /* 0x00000000007c7805 */ /* 0x000fe2000001ff00 */
[----:B------:R-:W-:Y:S01]  /*5850*/  IMAD.MOV.U32 R67, RZ, RZ, RZ ;  /* 0x000000ffff437224 */ /* 0x000fe200078e00ff */
[----:B------:R-:W-:Y:S01]  /*5860*/  CS2R R122, SRZ ;  /* 0x00000000007a7805 */ /* 0x000fe2000001ff00 */
[----:B------:R-:W-:Y:S01]  /*5870*/  IMAD.U32 R142, RZ, RZ, UR37 ;  /* 0x00000025ff8e7e24 */ /* 0x000fe2000f8e00ff */
[----:B------:R-:W-:Y:S01]  /*5880*/  CS2R R120, SRZ ;  /* 0x0000000000787805 */ /* 0x000fe2000001ff00 */
[--C-:B------:R-:W-:Y:S01]  /*5890*/  @!P4 IMAD R2, R0, 0x8, R16.reuse ;  /* 0x000000080002c824 */ /* 0x100fe200078e0210 */
[----:B------:R-:W-:Y:S01]  /*58a0*/  @!P4 SHF.L.U32 R0, R144, 0x1f, RZ ;  /* 0x0000001f9000c819 */ /* 0x000fe200000006ff */
[----:B------:R-:W-:Y:S01]  /*58b0*/  IMAD R16, R68, 0x8, R16 ;  /* 0x0000000844107824 */ /* 0x000fe200078e0210 */
[----:B------:R-:W-:Y:S01]  /*58c0*/  CS2R R118, SRZ ;  /* 0x0000000000767805 */ /* 0x000fe2000001ff00 */
[----:B------:R-:W-:Y:S01]  /*58d0*/  IMAD.U32 R141, RZ, RZ, UR40 ;  /* 0x00000028ff8d7e24 */ /* 0x000fe2000f8e00ff */
[----:B------:R3:W4:Y:S01]  /*58e0*/  @!P4 SYNCS.PHASECHK.TRANS64.TRYWAIT P1, [R2+URZ+0x80], R0 ;  /* 0x000080000200c5a7 */ /* 0x00072200080211ff */
[----:B--2---:R-:W-:-:S02]  /*58f0*/  ISETP.NE.U32.AND P0, PT, RZ, UR4, PT ;  /* 0x00000004ff007c0c */ /* 0x004fc4000bf05070 */
[----:B------:R-:W-:Y:S02]  /*5900*/  CS2R R116, SRZ ;  /* 0x0000000000747805 */ /* 0x000fe4000001ff00 */
[----:B------:R-:W-:Y:S02]  /*5910*/  ISETP.NE.AND.EX P0, PT, RZ, UR5, PT, P0 ;  /* 0x00000005ff007c0c */ /* 0x000fe4000bf05300 */
[----:B---3--:R-:W-:Y:S02]  /*5920*/  SHF.L.U32 R0, R150, 0x1f, RZ ;  /* 0x0000001f96007819 */ /* 0x008fe400000006ff */
[----:B------:R-:W-:Y:S02]  /*5930*/  SEL R2, RZ, 0xffffffff, P0 ;  /* 0xffffffffff027807 */ /* 0x000fe40000000000 */
[----:B------:R-:W2:Y:S01]  /*5940*/  SYNCS.PHASECHK.TRANS64.TRYWAIT P2, [R16+URZ+0xe0], R0 ;  /* 0x0000e000100075a7 */ /* 0x000ea200080411ff */
[----:B------:R-:W-:Y:S02]  /*5950*/  LOP3.LUT P0, R135, R132, 0xff, RZ, 0xc0, !PT ;  /* 0x000000ff84877812 */ /* 0x000fe4000780c0ff */
[----:B----4-:R-:W-:-:S02]  /*5960*/  @!P4 SEL R143, RZ, 0x1, !P1 ;  /* 0x00000001ff8fc807 */ /* 0x010fc40004800000 */
[----:B--2---:R-:W-:Y:S02]  /*5970*/  P2R R161, PR, RZ, 0x4 ;  /* 0x00000004ffa17803 */ /* 0x004fe40000000000 */
[----:B-----5:R-:W-:-:S04]  /*5980*/  FSETP.NEU.AND P2, PT, R90, RZ, PT ;  /* 0x000000ff5a00720b */ /* 0x020fc80003f4d000 */
[----:B------:R-:W-:-:S04]  /*5990*/  SEL R0, RZ, 0xffffffff, P2 ;  /* 0xffffffffff007807 */ /* 0x000fc80001000000 */
[----:B------:R-:W-:Y:S02]  /*59a0*/  @P3 SEL R0, R2, R0, !P0 ;  /* 0x0000000002003207 */ /* 0x000fe40004000000 */
[----:B------:R-:W-:Y:S02]  /*59b0*/  PLOP3.LUT P0, PT, PT, PT, PT, 0x80, 0x8 ;  /* 0x000000000008781c */ /* 0x000fe40003f0f070 */
[----:B------:R-:W-:-:S04]  /*59c0*/  LOP3.LUT R0, R0, 0x1, RZ, 0xc0, !PT ;  /* 0x0000000100007812 */ /* 0x000fc800078ec0ff */
[----:B------:R-:W-:-:S04]  /*59d0*/  ISETP.NE.U32.AND P2, PT, R0, 0x1, PT ;  /* 0x000000010000780c */ /* 0x000fc80003f45070 */
[----:B------:R-:W-:Y:S02]  /*59e0*/  P2R R157, PR, RZ, 0x4 ;  /* 0x00000004ff9d7803 */ /* 0x000fe40000000000 */
[----:B------:R-:W-:-:S04]  /*59f0*/  PLOP3.LUT P2, PT, PT, PT, PT, 0x8, 0x80 ;  /* 0x000000000080781c */ /* 0x000fc80003f4e170 */
[----:B------:R-:W-:-:S09]  /*5a00*/  P2R R160, PR, RZ, 0x4 ;  /* 0x00000004ffa07803 */ /* 0x000fd20000000000 */
.L_x_206:
[----:B------:R-:W-:Y:S01]  /*5a10*/  ISETP.NE.AND P1, PT, R162, RZ, PT ;  /* 0x000000ffa200720c */ /* 0x000fe20003f25270 */
[----:B------:R-:W-:Y:S05]  /*5a20*/  YIELD ;  /* 0x0000000000007946 */ /* 0x000fea0003800000 */
[----:B------:R-:W-:Y:S01]  /*5a30*/  P2R R159, PR, RZ, 0x1 ;  /* 0x00000001ff9f7803 */ /* 0x000fe20000000000 */
[----:B------:R-:W-:Y:S06]  /*5a40*/  BSSY B1, `(.L_x_94) ;  /* 0x000001d000017945 */ /* 0x000fec0003800000 */
[----:B------:R-:W-:Y:S05]  /*5a50*/  @P1 BRA `(.L_x_95) ;  /* 0x00000000006c1947 */ /* 0x000fea0003800000 */
[----:B------:R-:W-:Y:S01]  /*5a60*/  ISETP.NE.AND P1, PT, R157, RZ, PT ;  /* 0x000000ff9d00720c */ /* 0x000fe20003f25270 */
[----:B------:R-:W-:Y:S01]  /*5a70*/  BSSY B0, `(.L_x_96) ;  /* 0x000000e000007945 */ /* 0x000fe20003800000 */
[----:B------:R-:W-:Y:S11]  /*5a80*/  ISETP.NE.AND P0, PT, R143, RZ, PT ;  /* 0x000000ff8f00720c */ /* 0x000ff60003f05270 */
[----:B------:R-:W-:Y:S05]  /*5a90*/  @P1 LEA R6, R141, R152, 0xd ;  /* 0x000000988d061211 */ /* 0x000fea00078e68ff */
[--C-:B-1----:R-:W-:Y:S02]  /*5aa0*/  @P1 IMAD R5, R154, -0x10, R6.reuse ;  /* 0xfffffff09a051824 */ /* 0x102fe400078e0206 */
[----:B------:R-:W-:Y:S03]  /*5ab0*/  @P1 IMAD R4, R153, -0x10, R6 ;  /* 0xfffffff099041824 */ /* 0x000fe600078e0206 */
[----:B------:R-:W-:Y:S01]  /*5ac0*/  @P1 LEA R3, R151, R5, 0x4 ;  /* 0x0000000597031211 */ /* 0x000fe200078e20ff */
[----:B------:R-:W-:Y:S06]  /*5ad0*/  @P0 BRA `(.L_x_97) ;  /* 0x00000000001c0947 */ /* 0x000fec0003800000 */
[----:B------:R-:W1:Y:S01]  /*5ae0*/  S2UR UR4, SR_CgaCtaId ;  /* 0x00000000000479c3 */ /* 0x000e620000008800 */
[----:B------:R-:W-:Y:S01]  /*5af0*/  UMOV UR5, 0x400 ;  /* 0x0000040000057882 */ /* 0x000fe20000000000 */
[----:B------:R-:W-:Y:S01]  /*5b00*/  SHF.L.U32 R0, R144, 0x1f, RZ ;  /* 0x0000001f90007819 */ /* 0x000fe200000006ff */
[----:B-1----:R-:W-:Y:S06]  /*5b10*/  ULEA UR4, UR4, UR5, 0x18 ;  /* 0x0000000504047291 */ /* 0x002fec000f8ec0ff */
[----:B------:R-:W-:Y:S04]  /*5b20*/  LEA R2, R141, UR4, 0x3 ;  /* 0x000000048d027c11 */ /* 0x000fe8000f8e18ff */
[----:B------:R-:W1:Y:S02]  /*5b30*/  SYNCS.PHASECHK.TRANS64.TRYWAIT P0, [R2+URZ+0x80], R0 ;  /* 0x00008000020075a7 */ /* 0x000e6400080011ff */
[----:B-1----:R-:W-:Y:S05]  /*5b40*/  @!P0 BRA `(.L_x_98) ;  /* 0x0000004c00948947 */ /* 0x002fea0003800000 */
.L_x_97:
[----:B------:R-:W-:Y:S05]  /*5b50*/  BSYNC B0 ;  /* 0x0000000000007941 */ /* 0x000fea0003800000 */
.L_x_96:
[----:B------:R-:W-:Y:S01]  /*5b60*/  ISETP.NE.AND P0, PT, R157, RZ, PT ;  /* 0x000000ff9d00720c */ /* 0x000fe20003f05270 */
[----:B------:R-:W-:Y:S11]  /*5b70*/  VIADD R141, R141, 0x1 ;  /* 0x000000018d8d7836 */ /* 0x000ff60000000000 */
[----:B------:R-:W-:Y:S01]  /*5b80*/  @!UPT UIADD3 URZ, UPT, UPT, URZ, URZ, URZ ;  /* 0x000000fffffff290 */ /* 0x000fe2000fffe0ff */
[----:B------:R2:W3:Y:S04]  /*5b90*/  @P0 LDS.128 R116, [R6] ;  /* 0x0000000006740984 */ /* 0x0004e80000000c00 */
[----:B------:R2:W4:Y:S04]  /*5ba0*/  @P0 LDS.128 R124, [R4+0x20] ;  /* 0x00002000047c0984 */ /* 0x0005280000000c00 */
[----:B------:R2:W2:Y:S04]  /*5bb0*/  @P0 LDS.128 R120, [R5+0x10] ;  /* 0x0000100005780984 */ /* 0x0004a80000000c00 */
[----:B------:R2:W2:Y:S01]  /*5bc0*/  @P0 LDS.128 R128, [R3+0x10] ;  /* 0x0000100003800984 */ /* 0x0004a20000000c00 */
[C---:B------:R-:W-:Y:S04]  /*5bd0*/  ISETP.NE.AND P0, PT, R141.reuse, 0x3, PT ;  /* 0x000000038d00780c */ /* 0x040fe80003f05270 */
[----:B-1----:R-:W-:Y:S02]  /*5be0*/  SEL R0, RZ, 0x1, P0 ;  /* 0x00000001ff007807 */ /* 0x002fe40000000000 */
[----:B------:R-:W-:Y:S02]  /*5bf0*/  SEL R141, R141, RZ, P0 ;  /* 0x000000ff8d8d7207 */ /* 0x000fe40000000000 */
[----:B------:R-:W-:Y:S02]  /*5c00*/  LOP3.LUT R144, R144, R0, RZ, 0x3c, !PT ;  /* 0x0000000090907212 */ /* 0x000fe400078e3cff */
.L_x_95:
[----:B------:R-:W-:Y:S05]  /*5c10*/  BSYNC B1 ;  /* 0x0000000000017941 */ /* 0x000fea0003800000 */
.L_x_94:
[----:B------:R-:W-:Y:S01]  /*5c20*/  ISETP.NE.AND P1, PT, R161, RZ, PT ;  /* 0x000000ffa100720c */ /* 0x000fe20003f25270 */
[----:B------:R-:W5:Y:S01]  /*5c30*/  S2UR UR4, SR_CgaCtaId ;  /* 0x00000000000479c3 */ /* 0x000f620000008800 */
[----:B------:R-:W-:Y:S01]  /*5c40*/  ISETP.NE.AND P0, PT, R160, RZ, PT ;  /* 0x000000ffa000720c */ /* 0x000fe20003f05270 */
[----:B------:R-:W-:Y:S01]  /*5c50*/  IMAD.IADD R2, R66, 0x1, R67 ;  /* 0x0000000142027824 */ /* 0x000fe200078e0243 */
[----:B------:R-:W-:Y:S01]  /*5c60*/  MOV R133, 0x400 ;  /* 0x0000040000857802 */ /* 0x000fe20000000f00 */
[----:B------:R-:W-:Y:S01]  /*5c70*/  BSSY B0, `(.L_x_99) ;  /* 0x000000a000007945 */ /* 0x000fe20003800000 */
[----:B------:R-:W-:Y:S02]  /*5c80*/  PLOP3.LUT P0, PT, P0, P1, PT, 0xf8, 0x8f ;  /* 0x00000000008f781c */ /* 0x000fe40000703f70 */
[----:B--2---:R-:W-:Y:S01]  /*5c90*/  SHF.R.U32.HI R3, RZ, 0x15, R2 ;  /* 0x00000015ff037819 */ /* 0x004fe20000011602 */
[----:B-----5:R-:W-:Y:S05]  /*5ca0*/  IMAD.U32 R134, RZ, RZ, UR4 ;  /* 0x00000004ff867e24 */ /* 0x020fea000f8e00ff */
[----:B------:R-:W-:Y:S05]  /*5cb0*/  LEA R133, R134, R133, 0x18 ;  /* 0x0000008586857211 */ /* 0x000fea00078ec0ff */
[----:B------:R-:W-:Y:S01]  /*5cc0*/  IMAD R88, R68, 0x8, R133 ;  /* 0x0000000844587824 */ /* 0x000fe200078e0285 */
[----:B------:R-:W-:Y:S06]  /*5cd0*/  @P0 BRA `(.L_x_100) ;  /* 0x00000000000c0947 */ /* 0x000fec0003800000 */
[----:B------:R-:W-:Y:S04]  /*5ce0*/  SHF.L.U32 R0, R150, 0x1f, RZ ;  /* 0x0000001f96007819 */ /* 0x000fe800000006ff */
[----:B------:R-:W2:Y:S02]  /*5cf0*/  SYNCS.PHASECHK.TRANS64.TRYWAIT P0, [R88+URZ+0xe0], R0 ;  /* 0x0000e000580075a7 */ /* 0x000ea400080011ff */
[----:B--2---:R-:W-:Y:S05]  /*5d00*/  @!P0 BRA `(.L_x_101) ;  /* 0x0000004c00388947 */ /* 0x004fea0003800000 */
.L_x_100:
[----:B------:R-:W-:Y:S05]  /*5d10*/  BSYNC B0 ;  /* 0x0000000000007941 */ /* 0x000fea0003800000 */
.L_x_99:
[----:B------:R-:W-:Y:S11]  /*5d20*/  LOP3.LUT P0, RZ, R3, 0x3, R156, 0x48, !PT ;  /* 0x0000000303ff7812 */ /* 0x000ff6000780489c */
[----:B------:R-:W-:Y:S02]  /*5d30*/  @!UPT UIADD3 URZ, UPT, UPT, URZ, URZ, URZ ;  /* 0x000000fffffff290 */ /* 0x000fe4000fffe0ff */
[----:B------:R-:W-:Y:S05]  /*5d40*/  @!P0 BRA `(.L_x_102) ;  /* 0x0000000000408947 */ /* 0x000fea0003800000 */
[----:B------:R-:W1:Y:S01]  /*5d50*/  LDCU.64 UR8, c[0x4][0x70] ;  /* 0x01000e00ff0877ac */ /* 0x000e620008000a00 */
[----:B------:R-:W-:Y:S01]  /*5d60*/  MOV R15, 0x0 ;  /* 0x00000000000f7802 */ /* 0x000fe20000000f00 */
[----:B------:R-:W-:Y:S02]  /*5d70*/  HFMA2 R12, -RZ, RZ, 0, 5.9604644775390625e-08 ;  /* 0x00000001ff0c7431 */ /* 0x000fe400000001ff */
[----:B------:R-:W-:Y:S02]  /*5d80*/  IMAD.MOV.U32 R8, RZ, RZ, 0x192 ;  /* 0x00000192ff087424 */ /* 0x000fe400078e00ff */
[----:B------:R-:W-:Y:S01]  /*5d90*/  IMAD.MOV.U32 R13, RZ, RZ, RZ ;  /* 0x000000ffff0d7224 */ /* 0x000fe200078e00ff */
[----:B------:R-:W5:Y:S01]  /*5da0*/  LDCU.64 UR6, c[0x4][0x78] ;  /* 0x01000f00ff0677ac */ /* 0x000f620008000a00 */
[----:B------:R-:W2:Y:S01]  /*5db0*/  LDC.64 R14, c[0x4][R15] ;  /* 0x010000000f0e7b82 */ /* 0x000ea20000000a00 */
[----:B------:R-:W3:Y:S01]  /*5dc0*/  LDCU.64 UR4, c[0x4][0x10] ;  /* 0x01000200ff0477ac */ /* 0x000ee20008000a00 */
[----:B-1----:R-:W-:Y:S01]  /*5dd0*/  MOV R5, UR9 ;  /* 0x0000000900057c02 */ /* 0x002fe20008000f00 */
[----:B------:R-:W-:Y:S01]  /*5de0*/  IMAD.U32 R4, RZ, RZ, UR8 ;  /* 0x00000008ff047e24 */ /* 0x000fe2000f8e00ff */
[----:B-----5:R-:W-:Y:S01]  /*5df0*/  MOV R7, UR7 ;  /* 0x0000000700077c02 */ /* 0x020fe20008000f00 */
[----:B------:R-:W-:Y:S01]  /*5e00*/  IMAD.U32 R6, RZ, RZ, UR6 ;  /* 0x00000006ff067e24 */ /* 0x000fe2000f8e00ff */
[----:B---3--:R-:W-:Y:S01]  /*5e10*/  MOV R11, UR5 ;  /* 0x00000005000b7c02 */ /* 0x008fe20008000f00 */
[----:B------:R-:W-:Y:S02]  /*5e20*/  IMAD.U32 R10, RZ, RZ, UR4 ;  /* 0x00000004ff0a7e24 */ /* 0x000fe4000f8e00ff */
[----:B------:R-:W-:Y:S07]  /*5e30*/  LEPC R20, `(.L_x_102) ;  /* 0x000000001014794e */ /* 0x000fee0000000000 */
[----:B--2-4-:R-:W-:Y:S05]  /*5e40*/  CALL.ABS.NOINC R14 ;  /* 0x000000000e007343 */ /* 0x014fea0003c00000 */
.L_x_102:
[----:B------:R-:W-:Y:S05]  /*5e50*/  WARPSYNC.ALL ;  /* 0x0000000000007948 */ /* 0x000fea0003800000 */
[----:B------:R-:W-:Y:S01]  /*5e60*/  R2UR UR4, R2 ;  /* 0x00000000020472ca */ /* 0x000fe200000e0000 */
[--C-:B---3--:R-:W-:Y:S02]  /*5e70*/  HADD2.F32 R36, -RZ, R116.reuse.H0_H0 ;  /* 0x20000074ff247230 */ /* 0x108fe40000004100 */
[----:B------:R-:W-:Y:S02]  /*5e80*/  HFMA2 R53, -RZ, RZ, 3.7421875, 0 ;  /* 0x437c0000ff357431 */ /* 0x000fe400000001ff */
[----:B------:R-:W-:Y:S01]  /*5e90*/  HADD2.F32 R37, -RZ, R116.H1_H1 ;  /* 0x30000074ff257230 */ /* 0x000fe20000004100 */
[----:B------:R-:W-:Y:S01]  /*5ea0*/  MOV R85, 0x3bbb989d ;  /* 0x3bbb989d00557802 */ /* 0x000fe20000000f00 */
[--C-:B------:R-:W-:Y:S01]  /*5eb0*/  HADD2.F32 R38, -RZ, R117.reuse.H0_H0 ;  /* 0x20000075ff267230 */ /* 0x100fe20000004100 */
[----:B------:R-:W-:Y:S01]  /*5ec0*/  ISETP.NE.AND P6, PT, R160, RZ, PT ;  /* 0x000000ffa000720c */ /* 0x000fe20003fc5270 */
[----:B------:R-:W-:Y:S04]  /*5ed0*/  BSSY.RECONVERGENT B1, `(.L_x_103) ;  /* 0x0000175000017945 */ /* 0x000fe80003800200 */
[----:B-1----:R-:W1:Y:S08]  /*5ee0*/  LDTM.x32 R4, tmem[UR4] ;  /* 0x00000004000479ee */ /* 0x002e7000082c0000 */
[----:B------:R-:W-:Y:S01]  /*5ef0*/  @P6 NOP ;  /* 0x0000000000006918 */ /* 0x000fe20000000000 */
[----:B--2---:R-:W-:Y:S04]  /*5f00*/  @P6 IADD3 R88, PT, PT, R88, 0x100, RZ ;  /* 0x0000010058586810 */ /* 0x004fe80007ffe0ff */
[----:B------:R-:W-:Y:S04]  /*5f10*/  @P6 PRMT R88, R134, 0x654, R88 ;  /* 0x0000065486586816 */ /* 0x000fe80000000058 */
[----:B-1----:R1:W-:Y:S01]  /*5f20*/  @P6 SYNCS.ARRIVE.TRANS64.RED.A1T0 RZ, [R88+URZ], RZ ;  /* 0x000000ff58ff69a7 */ /* 0x0023e200081004ff */
[C---:B------:R-:W-:Y:S01]  /*5f30*/  FMUL R0, R70.reuse, R4 ;  /* 0x0000000446007220 */ /* 0x040fe20000400000 */
        /* <DEDUP_REMOVED lines=18> */
[----:B------:R-:W-:Y:S02]  /*6060*/  HADD2.F32 R32, -RZ, R117.H1_H1 ;  /* 0x30000075ff207230 */ /* 0x000fe40000004100 */
[C---:B------:R-:W-:Y:S01]  /*6070*/  FMUL R7, R70.reuse, R7 ;  /* 0x0000000746077220 */ /* 0x040fe20000400000 */
[C---:B------:R-:W-:Y:S01]  /*6080*/  FMUL R18, R70.reuse, R22 ;  /* 0x0000001646127220 */ /* 0x040fe20000400000 */
[C---:B------:R-:W-:Y:S01]  /*6090*/  FMUL R29, R70.reuse, R33 ;  /* 0x00000021461d7220 */ /* 0x040fe20000400000 */
[----:B------:R-:W-:Y:S01]  /*60a0*/  FMUL R22, R70, R26 ;  /* 0x0000001a46167220 */ /* 0x000fe20000400000 */
[----:B------:R-:W-:Y:S01]  /*60b0*/  FFMA R0, R90, R36, R0 ;  /* 0x000000245a007223 */ /* 0x000fe20000000000 */
[--C-:B------:R-:W-:Y:S02]  /*60c0*/  HADD2.F32 R33, -RZ, R118.reuse.H0_H0 ;  /* 0x20000076ff217230 */ /* 0x100fe40000004100 */
[----:B------:R-:W-:Y:S01]  /*60d0*/  FMUL R26, R70, R30 ;  /* 0x0000001e461a7220 */ /* 0x000fe20000400000 */
[----:B------:R-:W-:Y:S01]  /*60e0*/  FFMA R2, R90, R37, R2 ;  /* 0x000000255a027223 */ /* 0x000fe20000000002 */
[----:B------:R-:W-:Y:S01]  /*60f0*/  FMUL R30, R70, R34 ;  /* 0x00000022461e7220 */ /* 0x000fe20000400000 */
[C---:B------:R-:W-:Y:S01]  /*6100*/  FFMA R3, R90.reuse, R38, R3 ;  /* 0x000000265a037223 */ /* 0x040fe20000000003 */
[----:B------:R-:W-:Y:S02]  /*6110*/  HADD2.F32 R34, -RZ, R118.H1_H1 ;  /* 0x30000076ff227230 */ /* 0x000fe40000004100 */
[C---:B------:R-:W-:Y:S01]  /*6120*/  FFMA R7, R90.reuse, R32, R7 ;  /* 0x000000205a077223 */ /* 0x040fe20000000007 */
[--C-:B------:R-:W-:Y:S02]  /*6130*/  HADD2.F32 R32, -RZ, R119.reuse.H0_H0 ;  /* 0x20000077ff207230 */ /* 0x100fe40000004100 */
[----:B------:R-:W-:Y:S01]  /*6140*/  FFMA R4, R90, R33, R4 ;  /* 0x000000215a047223 */ /* 0x000fe20000000004 */
[----:B------:R-:W-:Y:S02]  /*6150*/  HADD2.F32 R36, -RZ, R119.H1_H1 ;  /* 0x30000077ff247230 */ /* 0x000fe40000004100 */
[----:B------:R-:W-:Y:S01]  /*6160*/  FMUL R11, R70, R11 ;  /* 0x0000000b460b7220 */ /* 0x000fe20000400000 */
[--C-:B------:R-:W-:Y:S02]  /*6170*/  HADD2.F32 R33, -RZ, R120.reuse.H0_H0 ;  /* 0x20000078ff217230 */ /* 0x100fe40000004100 */
[C---:B------:R-:W-:Y:S01]  /*6180*/  FFMA R5, R90.reuse, R34, R5 ;  /* 0x000000225a057223 */ /* 0x040fe20000000005 */
[C---:B------:R-:W-:Y:S01]  /*6190*/  FFMA R6, R90.reuse, R32, R6 ;  /* 0x000000205a067223 */ /* 0x040fe20000000006 */
[C---:B------:R-:W-:Y:S01]  /*61a0*/  FFMA R11, R90.reuse, R36, R11 ;  /* 0x000000245a0b7223 */ /* 0x040fe2000000000b */
[----:B------:R-:W-:Y:S02]  /*61b0*/  HADD2.F32 R32, -RZ, R120.H1_H1 ;  /* 0x30000078ff207230 */ /* 0x000fe40000004100 */
[----:B------:R-:W-:Y:S01]  /*61c0*/  FFMA R8, R90, R33, R8 ;  /* 0x000000215a087223 */ /* 0x000fe20000000008 */
[--C-:B------:R-:W-:Y:S02]  /*61d0*/  HADD2.F32 R34, -RZ, R121.reuse.H0_H0 ;  /* 0x20000079ff227230 */ /* 0x100fe40000004100 */
[----:B------:R-:W-:Y:S01]  /*61e0*/  FMUL R15, R70, R15 ;  /* 0x0000000f460f7220 */ /* 0x000fe20000400000 */
[----:B------:R-:W-:Y:S02]  /*61f0*/  HADD2.F32 R33, -RZ, R121.H1_H1 ;  /* 0x30000079ff217230 */ /* 0x000fe40000004100 */
[C---:B------:R-:W-:Y:S01]  /*6200*/  FFMA R9, R90.reuse, R32, R9 ;  /* 0x000000205a097223 */ /* 0x040fe20000000009 */
[--C-:B------:R-:W-:Y:S02]  /*6210*/  HADD2.F32 R36, -RZ, R122.reuse.H0_H0 ;  /* 0x2000007aff247230 */ /* 0x100fe40000004100 */
[C---:B------:R-:W-:Y:S01]  /*6220*/  FFMA R10, R90.reuse, R34, R10 ;  /* 0x000000225a0a7223 */ /* 0x040fe2000000000a */
[----:B------:R-:W-:Y:S02]  /*6230*/  HADD2.F32 R32, -RZ, R122.H1_H1 ;  /* 0x3000007aff207230 */ /* 0x000fe40000004100 */
[C---:B------:R-:W-:Y:S01]  /*6240*/  FFMA R15, R90.reuse, R33, R15 ;  /* 0x000000215a0f7223 */ /* 0x040fe2000000000f */
[--C-:B------:R-:W-:Y:S02]  /*6250*/  HADD2.F32 R33, -RZ, R123.reuse.H0_H0 ;  /* 0x2000007bff217230 */ /* 0x100fe40000004100 */
[C---:B------:R-:W-:Y:S01]  /*6260*/  FFMA R12, R90.reuse, R36, R12 ;  /* 0x000000245a0c7223 */ /* 0x040fe2000000000c */
[----:B------:R-:W-:Y:S02]  /*6270*/  HADD2.F32 R34, -RZ, R123.H1_H1 ;  /* 0x3000007bff227230 */ /* 0x000fe40000004100 */
[----:B------:R-:W-:Y:S01]  /*6280*/  FFMA R13, R90, R32, R13 ;  /* 0x000000205a0d7223 */ /* 0x000fe2000000000d */
[----:B------:R-:W-:Y:S01]  /*6290*/  FMUL R19, R70, R19 ;  /* 0x0000001346137220 */ /* 0x000fe20000400000 */
[--C-:B----4-:R-:W-:Y:S02]  /*62a0*/  HADD2.F32 R32, -RZ, R124.reuse.H0_H0 ;  /* 0x2000007cff207230 */ /* 0x110fe40000004100 */
        /* <DEDUP_REMOVED lines=8> */
[--C-:B------:R-:W-:Y:S02]  /*6330*/  HADD2.F32 R34, -RZ, R126.reuse.H0_H0 ;  /* 0x2000007eff227230 */ /* 0x100fe40000004100 */
[C---:B------:R-:W-:Y:S01]  /*6340*/  FFMA R18, R90.reuse, R33, R18 ;  /* 0x000000215a127223 */ /* 0x040fe20000000012 */
[----:B------:R-:W-:Y:S02]  /*6350*/  HADD2.F32 R33, -RZ, R126.H1_H1 ;  /* 0x3000007eff217230 */ /* 0x000fe40000004100 */
[C---:B------:R-:W-:Y:S01]  /*6360*/  FFMA R23, R90.reuse, R32, R23 ;  /* 0x000000205a177223 */ /* 0x040fe20000000017 */
[--C-:B------:R-:W-:Y:S02]  /*6370*/  HADD2.F32 R36, -RZ, R127.reuse.H0_H0 ;  /* 0x2000007fff247230 */ /* 0x100fe40000004100 */
[----:B------:R-:W-:Y:S01]  /*6380*/  FFMA R20, R90, R34, R20 ;  /* 0x000000225a147223 */ /* 0x000fe20000000014 */
[----:B------:R-:W-:Y:S02]  /*6390*/  HADD2.F32 R32, -RZ, R127.H1_H1 ;  /* 0x3000007fff207230 */ /* 0x000fe40000004100 */
[----:B------:R-:W-:Y:S01]  /*63a0*/  FMUL R27, R70, R27 ;  /* 0x0000001b461b7220 */ /* 0x000fe20000400000 */
[C---:B------:R-:W-:Y:S01]  /*63b0*/  FFMA R21, R90.reuse, R33, R21 ;  /* 0x000000215a157223 */ /* 0x040fe20000000015 */
        /* <DEDUP_REMOVED lines=18> */
[C---:B------:R-:W-:Y:S02]  /*64e0*/  FFMA R30, R90.reuse, R34, R30 ;  /* 0x000000225a1e7223 */ /* 0x040fe4000000001e */
[----:B------:R-:W-:Y:S01]  /*64f0*/  FFMA R35, R90, R33, R35 ;  /* 0x000000215a237223 */ /* 0x000fe20000000023 */
[----:B------:R-:W-:Y:S04]  /*6500*/  FFMA.SAT R32, R0, -R85, 0.5 ;  /* 0x3f00000000207423 */ /* 0x000fe80000002855 */
[----:B------:R-:W-:Y:S04]  /*6510*/  FFMA.RM R54, R32, R53, 12582913 ;  /* 0x4b40000120367423 */ /* 0x000fe80000004035 */
[----:B------:R-:W-:Y:S04]  /*6520*/  FADD R32, R54, -12583039 ;  /* 0xcb40007f36207421 */ /* 0x000fe80000000000 */
[C---:B------:R-:W-:Y:S04]  /*6530*/  FFMA R32, R0.reuse, -1.4426950216293334961, -R32 ;  /* 0xbfb8aa3b00207823 */ /* 0x040fe80000000820 */
[----:B------:R-:W-:Y:S01]  /*6540*/  FFMA R32, R0, -1.925963033500011079e-08, R32 ;  /* 0xb2a5706000207823 */ /* 0x000fe20000000020 */
[C---:B------:R-:W-:Y:S03]  /*6550*/  FFMA.SAT R33, R2.reuse, -R85, 0.5 ;  /* 0x3f00000002217423 */ /* 0x040fe60000002855 */
[----:B------:R-:W2:Y:S01]  /*6560*/  MUFU.EX2 R86, R32 ;  /* 0x0000002000567308 */ /* 0x000ea20000000800 */
[----:B------:R-:W-:Y:S04]  /*6570*/  FFMA.RM R55, R33, R53, 12582913 ;  /* 0x4b40000121377423 */ /* 0x000fe80000004035 */
[----:B------:R-:W-:Y:S04]  /*6580*/  FADD R33, R55, -12583039 ;  /* 0xcb40007f37217421 */ /* 0x000fe80000000000 */
[C---:B------:R-:W-:Y:S04]  /*6590*/  FFMA R33, R2.reuse, -1.4426950216293334961, -R33 ;  /* 0xbfb8aa3b02217823 */ /* 0x040fe80000000821 */
[----:B------:R-:W-:Y:S01]  /*65a0*/  FFMA R33, R2, -1.925963033500011079e-08, R33 ;  /* 0xb2a5706002217823 */ /* 0x000fe20000000021 */
[C---:B------:R-:W-:Y:S03]  /*65b0*/  FFMA.SAT R34, R3.reuse, -R85, 0.5 ;  /* 0x3f00000003227423 */ /* 0x040fe60000002855 */
[----:B------:R-:W1:Y:S01]  /*65c0*/  MUFU.EX2 R87, R33 ;  /* 0x0000002100577308 */ /* 0x000e620000000800 */
[----:B------:R-:W-:Y:S04]  /*65d0*/  FFMA.RM R56, R34, R53, 12582913 ;  /* 0x4b40000122387423 */ /* 0x000fe80000004035 */
[----:B------:R-:W-:Y:S04]  /*65e0*/  FADD R34, R56, -12583039 ;  /* 0xcb40007f38227421 */ /* 0x000fe80000000000 */
[C---:B------:R-:W-:Y:S04]  /*65f0*/  FFMA R34, R3.reuse, -1.4426950216293334961, -R34 ;  /* 0xbfb8aa3b03227823 */ /* 0x040fe80000000822 */
[----:B------:R-:W-:Y:S01]  /*6600*/  FFMA R34, R3, -1.925963033500011079e-08, R34 ;  /* 0xb2a5706003227823 */ /* 0x000fe20000000022 */
[----:B------:R-:W-:Y:S03]  /*6610*/  FFMA.SAT R36, R7, -R85, 0.5 ;  /* 0x3f00000007247423 */ /* 0x000fe60000002855 */
[----:B------:R-:W3:Y:S01]  /*6620*/  MUFU.EX2 R89, R34 ;  /* 0x0000002200597308 */ /* 0x000ee20000000800 */
[----:B------:R-:W-:Y:S04]  /*6630*/  FFMA.RM R57, R36, R53, 12582913 ;  /* 0x4b40000124397423 */ /* 0x000fe80000004035 */
[----:B------:R-:W-:Y:S04]  /*6640*/  FADD R36, R57, -12583039 ;  /* 0xcb40007f39247421 */ /* 0x000fe80000000000 */
[C---:B------:R-:W-:Y:S04]  /*6650*/  FFMA R36, R7.reuse, -1.4426950216293334961, -R36 ;  /* 0xbfb8aa3b07247823 */ /* 0x040fe80000000824 */
[----:B------:R-:W-:Y:S01]  /*6660*/  FFMA R36, R7, -1.925963033500011079e-08, R36 ;  /* 0xb2a5706007247823 */ /* 0x000fe20000000024 */
[----:B------:R-:W-:Y:S03]  /*6670*/  FFMA.SAT R37, R4, -R85, 0.5 ;  /* 0x3f00000004257423 */ /* 0x000fe60000002855 */
[----:B------:R-:W4:Y:S01]  /*6680*/  MUFU.EX2 R91, R36 ;  /* 0x00000024005b7308 */ /* 0x000f220000000800 */
[----:B------:R-:W-:Y:S04]  /*6690*/  FFMA.RM R58, R37, R53, 12582913 ;  /* 0x4b400001253a7423 */ /* 0x000fe80000004035 */
[----:B------:R-:W-:Y:S04]  /*66a0*/  FADD R37, R58, -12583039 ;  /* 0xcb40007f3a257421 */ /* 0x000fe80000000000 */
[C---:B------:R-:W-:Y:S04]  /*66b0*/  FFMA R37, R4.reuse, -1.4426950216293334961, -R37 ;  /* 0xbfb8aa3b04257823 */ /* 0x040fe80000000825 */
[----:B------:R-:W-:Y:S01]  /*66c0*/  FFMA R37, R4, -1.925963033500011079e-08, R37 ;  /* 0xb2a5706004257823 */ /* 0x000fe20000000025 */
[----:B------:R-:W-:Y:S03]  /*66d0*/  FFMA.SAT R38, R5, -R85, 0.5 ;  /* 0x3f00000005267423 */ /* 0x000fe60000002855 */
[----:B------:R-:W5:Y:S01]  /*66e0*/  MUFU.EX2 R92, R37 ;  /* 0x00000025005c7308 */ /* 0x000f620000000800 */
        /* <DEDUP_REMOVED lines=71> */
[----:B------:R2:W5:Y:S01]  /*6b60*/  MUFU.EX2 R104, R49 ;  /* 0x0000003100687308 */ /* 0x0005620000000800 */
[----:B------:R-:W-:Y:S04]  /*6b70*/  FFMA.RM R77, R50, R53, 12582913 ;  /* 0x4b400001324d7423 */ /* 0x000fe80000004035 */
[----:B------:R-:W-:Y:S04]  /*6b80*/  FADD R50, R77, -12583039 ;  /* 0xcb40007f4d327421 */ /* 0x000fe80000000000 */
[C---:B------:R-:W-:Y:S04]  /*6b90*/  FFMA R50, R17.reuse, -1.4426950216293334961, -R50 ;  /* 0xbfb8aa3b11327823 */ /* 0x040fe80000000832 */
[----:B------:R-:W-:Y:S01]  /*6ba0*/  FFMA R50, R17, -1.925963033500011079e-08, R50 ;  /* 0xb2a5706011327823 */ /* 0x000fe20000000032 */
[----:B------:R-:W-:Y:S03]  /*6bb0*/  FFMA.SAT R51, R18, -R85, 0.5 ;  /* 0x3f00000012337423 */ /* 0x000fe60000002855 */
[----:B------:R1:W5:Y:S01]  /*6bc0*/  MUFU.EX2 R105, R50 ;  /* 0x0000003200697308 */ /* 0x0003620000000800 */
[----:B------:R-:W-:Y:S01]  /*6bd0*/  FFMA.RM R78, R51, R53, 12582913 ;  /* 0x4b400001334e7423 */ /* 0x000fe20000004035 */
[----:B--2---:R-:W-:Y:S03]  /*6be0*/  SHF.L.U32 R49, R54, 0x17, RZ ;  /* 0x0000001736317819 */ /* 0x004fe600000006ff */
[----:B------:R-:W-:Y:S04]  /*6bf0*/  FADD R51, R78, -12583039 ;  /* 0xcb40007f4e337421 */ /* 0x000fe80000000000 */
[C---:B------:R-:W-:Y:S04]  /*6c00*/  FFMA R51, R18.reuse, -1.4426950216293334961, -R51 ;  /* 0xbfb8aa3b12337823 */ /* 0x040fe80000000833 */
[----:B------:R-:W-:Y:S01]  /*6c10*/  FFMA R51, R18, -1.925963033500011079e-08, R51 ;  /* 0xb2a5706012337823 */ /* 0x000fe20000000033 */
[----:B------:R-:W-:Y:S03]  /*6c20*/  FFMA.SAT R52, R23, -R85, 0.5 ;  /* 0x3f00000017347423 */ /* 0x000fe60000002855 */
[----:B------:R2:W5:Y:S01]  /*6c30*/  MUFU.EX2 R106, R51 ;  /* 0x00000033006a7308 */ /* 0x0005620000000800 */
[----:B------:R-:W-:Y:S01]  /*6c40*/  FFMA.RM R79, R52, R53, 12582913 ;  /* 0x4b400001344f7423 */ /* 0x000fe20000004035 */
[----:B-1----:R-:W-:Y:S03]  /*6c50*/  @P6 IADD3 R50, PT, PT, R68, 0x1, RZ ;  /* 0x0000000144326810 */ /* 0x002fe60007ffe0ff */
[----:B------:R-:W-:Y:S01]  /*6c60*/  FADD R52, R79, -12583039 ;  /* 0xcb40007f4f347421 */ /* 0x000fe20000000000 */
[C---:B------:R-:W-:Y:S03]  /*6c70*/  @P6 ISETP.NE.AND P0, PT, R50.reuse, 0x4, PT ;  /* 0x000000043200680c */ /* 0x040fe60003f05270 */
[----:B------:R-:W-:Y:S01]  /*6c80*/  FFMA R52, R23, -1.4426950216293334961, -R52 ;  /* 0xbfb8aa3b17347823 */ /* 0x000fe20000000834 */
[----:B------:R-:W-:Y:S02]  /*6c90*/  @P6 SEL R68, R50, RZ, P0 ;  /* 0x000000ff32446207 */ /* 0x000fe40000000000 */
[----:B------:R-:W-:Y:S01]  /*6ca0*/  SHF.L.U32 R50, R57, 0x17, RZ ;  /* 0x0000001739327819 */ /* 0x000fe200000006ff */
[----:B------:R-:W-:Y:S01]  /*6cb0*/  FFMA R52, R23, -1.925963033500011079e-08, R52 ;  /* 0xb2a5706017347823 */ /* 0x000fe20000000034 */
[----:B------:R-:W-:Y:S03]  /*6cc0*/  FFMA.SAT R80, R20, -R85, 0.5 ;  /* 0x3f00000014507423 */ /* 0x000fe60000002855 */
[----:B------:R-:W1:Y:S01]  /*6cd0*/  MUFU.EX2 R107, R52 ;  /* 0x00000034006b7308 */ /* 0x000e620000000800 */
[----:B------:R-:W-:Y:S01]  /*6ce0*/  FFMA.RM R80, R80, R53, 12582913 ;  /* 0x4b40000150507423 */ /* 0x000fe20000004035 */
[----:B--2---:R-:W-:Y:S03]  /*6cf0*/  @P6 SEL R51, RZ, 0x1, P0 ;  /* 0x00000001ff336807 */ /* 0x004fe60000000000 */
[----:B------:R-:W-:Y:S01]  /*6d00*/  FADD R32, R80, -12583039 ;  /* 0xcb40007f50207421 */ /* 0x000fe20000000000 */
[----:B------:R-:W-:Y:S03]  /*6d10*/  @P6 LOP3.LUT R150, R150, R51, RZ, 0x3c, !PT ;  /* 0x0000003396966212 */ /* 0x000fe600078e3cff */
[C---:B------:R-:W-:Y:S04]  /*6d20*/  FFMA R32, R20.reuse, -1.4426950216293334961, -R32 ;  /* 0xbfb8aa3b14207823 */ /* 0x040fe80000000820 */
[----:B------:R-:W-:Y:S01]  /*6d30*/  FFMA R32, R20, -1.925963033500011079e-08, R32 ;  /* 0xb2a5706014207823 */ /* 0x000fe20000000020 */
[----:B------:R-:W-:Y:S03]  /*6d40*/  FFMA.SAT R33, R21, -R85, 0.5 ;  /* 0x3f00000015217423 */ /* 0x000fe60000002855 */
[----:B------:R-:W2:Y:S01]  /*6d50*/  MUFU.EX2 R108, R32 ;  /* 0x00000020006c7308 */ /* 0x000ea20000000800 */
[----:B------:R-:W-:Y:S04]  /*6d60*/  FFMA.RM R81, R33, R53, 12582913 ;  /* 0x4b40000121517423 */ /* 0x000fe80000004035 */
[----:B------:R-:W-:Y:S04]  /*6d70*/  FADD R33, R81, -12583039 ;  /* 0xcb40007f51217421 */ /* 0x000fe80000000000 */
        /* <DEDUP_REMOVED lines=21> */
[----:B------:R3:W2:Y:S01]  /*6ed0*/  MUFU.EX2 R112, R37 ;  /* 0x0000002500707308 */ /* 0x0006a20000000800 */
[----:B------:R-:W-:Y:S04]  /*6ee0*/  FFMA.RM R43, R38, R53, 12582913 ;  /* 0x4b400001262b7423 */ /* 0x000fe80000004035 */
[----:B------:R-:W-:Y:S04]  /*6ef0*/  FADD R38, R43, -12583039 ;  /* 0xcb40007f2b267421 */ /* 0x000fe80000000000 */
[C---:B------:R-:W-:Y:S04]  /*6f00*/  FFMA R38, R25.reuse, -1.4426950216293334961, -R38 ;  /* 0xbfb8aa3b19267823 */ /* 0x040fe80000000826 */
[----:B------:R-:W-:Y:S01]  /*6f10*/  FFMA R38, R25, -1.925963033500011079e-08, R38 ;  /* 0xb2a5706019267823 */ /* 0x000fe20000000026 */
[----:B------:R-:W-:Y:S01]  /*6f20*/  FFMA.SAT R39, R26, -R85, 0.5 ;  /* 0x3f0000001a277423 */ /* 0x000fe20000002855 */
[----:B---3--:R-:W-:Y:S03]  /*6f30*/  SHF.L.U32 R37, R55, 0x17, RZ ;  /* 0x0000001737257819 */ /* 0x008fe600000006ff */
[----:B------:R-:W-:Y:S01]  /*6f40*/  FFMA.RM R44, R39, R53, 12582913 ;  /* 0x4b400001272c7423 */ /* 0x000fe20000004035 */
[----:B------:R-:W-:Y:S01]  /*6f50*/  SHF.L.U32 R55, R81, 0x17, RZ ;  /* 0x0000001751377819 */ /* 0x000fe200000006ff */
[----:B------:R3:W2:Y:S02]  /*6f60*/  MUFU.EX2 R113, R38 ;  /* 0x0000002600717308 */ /* 0x0006a40000000800 */
[----:B------:R-:W-:Y:S04]  /*6f70*/  FADD R39, R44, -12583039 ;  /* 0xcb40007f2c277421 */ /* 0x000fe80000000000 */
[C---:B------:R-:W-:Y:S04]  /*6f80*/  FFMA R39, R26.reuse, -1.4426950216293334961, -R39 ;  /* 0xbfb8aa3b1a277823 */ /* 0x040fe80000000827 */
[----:B------:R-:W-:Y:S01]  /*6f90*/  FFMA R39, R26, -1.925963033500011079e-08, R39 ;  /* 0xb2a570601a277823 */ /* 0x000fe20000000027 */
[----:B------:R-:W-:Y:S04]  /*6fa0*/  FFMA.SAT R40, R31, -R85, 0.5 ;  /* 0x3f0000001f287423 */ /* 0x000fe80000002855 */
[----:B------:R-:W-:Y:S04]  /*6fb0*/  FFMA.RM R45, R40, R53, 12582913 ;  /* 0x4b400001282d7423 */ /* 0x000fe80000004035 */
        /* <DEDUP_REMOVED lines=19> */
[----:B------:R-:W-:Y:S01]  /*70f0*/  FFMA.RM R34, R33, R53, 12582913 ;  /* 0x4b40000121227423 */ /* 0x000fe20000004035 */
[----:B------:R-:W-:Y:S03]  /*7100*/  SHF.L.U32 R53, R61, 0x17, RZ ;  /* 0x000000173d357819 */ /* 0x000fe600000006ff */
[C---:B------:R-:W-:Y:S01]  /*7110*/  FADD R33, R34.reuse, -12583039 ;  /* 0xcb40007f22217421 */ /* 0x040fe20000000000 */
[----:B------:R-:W-:Y:S03]  /*7120*/  SHF.L.U32 R34, R34, 0x17, RZ ;  /* 0x0000001722227819 */ /* 0x000fe600000006ff */
[C---:B------:R-:W-:Y:S04]  /*7130*/  FFMA R33, R35.reuse, -1.4426950216293334961, -R33 ;  /* 0xbfb8aa3b23217823 */ /* 0x040fe80000000821 */
[----:B------:R-:W-:Y:S01]  /*7140*/  FFMA R33, R35, -1.925963033500011079e-08, R33 ;  /* 0xb2a5706023217823 */ /* 0x000fe20000000021 */
[----:B------:R-:W-:Y:S01]  /*7150*/  FFMA R36, R86, R49, 1 ;  /* 0x3f80000056247423 */ /* 0x000fe20000000031 */
[----:B------:R-:W-:Y:S01]  /*7160*/  SHF.L.U32 R49, R56, 0x17, RZ ;  /* 0x0000001738317819 */ /* 0x000fe200000006ff */
[----:B------:R-:W-:Y:S03]  /*7170*/  FFMA R88, R87, R37, 1 ;  /* 0x3f80000057587423 */ /* 0x000fe60000000025 */
[----:B------:R-:W-:Y:S01]  /*7180*/  IADD3 R51, PT, PT, R36, 0x1800000, RZ ;  /* 0x0180000024337810 */ /* 0x000fe20007ffe0ff */
[----:B---3--:R-:W-:Y:S01]  /*7190*/  FFMA R38, R89, R49, 1 ;  /* 0x3f80000059267423 */ /* 0x008fe20000000031 */
[----:B------:R-:W-:Y:S01]  /*71a0*/  SHF.L.U32 R49, R58, 0x17, RZ ;  /* 0x000000173a317819 */ /* 0x000fe200000006ff */
[----:B----4-:R-:W-:Y:S01]  /*71b0*/  FFMA R37, R91, R50, 1 ;  /* 0x3f8000005b257423 */ /* 0x010fe20000000032 */
[----:B------:R-:W-:Y:S02]  /*71c0*/  LOP3.LUT R51, R51, 0x7f800000, RZ, 0xc0, !PT ;  /* 0x7f80000033337812 */ /* 0x000fe400078ec0ff */
[----:B------:R-:W-:Y:S01]  /*71d0*/  SHF.L.U32 R50, R59, 0x17, RZ ;  /* 0x000000173b327819 */ /* 0x000fe200000006ff */
[----:B-----5:R-:W-:Y:S01]  /*71e0*/  FFMA R89, R92, R49, 1 ;  /* 0x3f8000005c597423 */ /* 0x020fe20000000031 */
[----:B------:R-:W-:Y:S02]  /*71f0*/  ISETP.GT.U32.AND P0, PT, R51, 0x1ffffff, PT ;  /* 0x01ffffff3300780c */ /* 0x000fe40003f04070 */
[----:B------:R-:W-:Y:S02]  /*7200*/  SHF.L.U32 R51, R60, 0x17, RZ ;  /* 0x000000173c337819 */ /* 0x000fe400000006ff */
[----:B------:R3:W4:Y:S01]  /*7210*/  MUFU.EX2 R60, R39 ;  /* 0x00000027003c7308 */ /* 0x0007220000000800 */
[----:B------:R-:W-:Y:S01]  /*7220*/  SHF.L.U32 R49, R62, 0x17, RZ ;  /* 0x000000173e317819 */ /* 0x000fe200000006ff */
[----:B---3--:R-:W-:Y:S01]  /*7230*/  FFMA R39, R93, R50, 1 ;  /* 0x3f8000005d277423 */ /* 0x008fe20000000032 */
[----:B------:R-:W-:Y:S01]  /*7240*/  SHF.L.U32 R50, R63, 0x17, RZ ;  /* 0x000000173f327819 */ /* 0x000fe200000006ff */
[----:B------:R-:W-:Y:S06]  /*7250*/  FFMA R56, R94, R51, 1 ;  /* 0x3f8000005e387423 */ /* 0x000fec0000000033 */
[----:B------:R3:W5:Y:S01]  /*7260*/  MUFU.EX2 R63, R40 ;  /* 0x00000028003f7308 */ /* 0x0007620000000800 */
[----:B------:R-:W-:Y:S01]  /*7270*/  SHF.L.U32 R51, R64, 0x17, RZ ;  /* 0x0000001740337819 */ /* 0x000fe200000006ff */
[----:B------:R-:W-:Y:S01]  /*7280*/  FFMA R53, R95, R53, 1 ;  /* 0x3f8000005f357423 */ /* 0x000fe20000000035 */
[----:B------:R-:W-:Y:S01]  /*7290*/  FFMA R87, R96, R49, 1 ;  /* 0x3f80000060577423 */ /* 0x000fe20000000031 */
[----:B------:R-:W-:Y:S01]  /*72a0*/  SHF.L.U32 R49, R72, 0x17, RZ ;  /* 0x0000001748317819 */ /* 0x000fe200000006ff */
[----:B------:R-:W-:Y:S01]  /*72b0*/  FFMA R86, R97, R50, 1 ;  /* 0x3f80000061567423 */ /* 0x000fe20000000032 */
[----:B------:R-:W-:Y:S01]  /*72c0*/  SHF.L.U32 R50, R73, 0x17, RZ ;  /* 0x0000001749327819 */ /* 0x000fe200000006ff */
[----:B------:R-:W-:Y:S01]  /*72d0*/  FFMA R85, R98, R51, 1 ;  /* 0x3f80000062557423 */ /* 0x000fe20000000033 */
[----:B------:R-:W-:Y:S02]  /*72e0*/  SHF.L.U32 R51, R77, 0x17, RZ ;  /* 0x000000174d337819 */ /* 0x000fe400000006ff */
[----:B------:R1:W5:Y:S01]  /*72f0*/  MUFU.EX2 R64, R41 ;  /* 0x0000002900407308 */ /* 0x0003620000000800 */
[----:B---3--:R-:W-:Y:S09]  /*7300*/  SHF.L.U32 R40, R71, 0x17, RZ ;  /* 0x0000001747287819 */ /* 0x008ff200000006ff */
[----:B------:R3:W-:Y:S01]  /*7310*/  MUFU.EX2 R72, R32 ;  /* 0x0000002000487308 */ /* 0x0007e20000000800 */
[----:B------:R-:W-:Y:S01]  /*7320*/  FFMA R62, R99, R40, 1 ;  /* 0x3f800000633e7423 */ /* 0x000fe20000000028 */
[----:B------:R-:W-:Y:S01]  /*7330*/  SHF.L.U32 R40, R74, 0x17, RZ ;  /* 0x000000174a287819 */ /* 0x000fe200000006ff */
[----:B------:R-:W-:Y:S01]  /*7340*/  FFMA R52, R100, R49, 1 ;  /* 0x3f80000064347423 */ /* 0x000fe20000000031 */
[----:B------:R-:W-:Y:S01]  /*7350*/  FFMA R49, R101, R50, 1 ;  /* 0x3f80000065317423 */ /* 0x000fe20000000032 */
[----:B-1----:R-:W-:Y:S05]  /*7360*/  SHF.L.U32 R41, R75, 0x17, RZ ;  /* 0x000000174b297819 */ /* 0x002fea00000006ff */
[----:B------:R1:W5:Y:S01]  /*7370*/  MUFU.EX2 R71, R42 ;  /* 0x0000002a00477308 */ /* 0x0003620000000800 */
[----:B------:R-:W-:Y:S01]  /*7380*/  SHF.L.U32 R50, R76, 0x17, RZ ;  /* 0x000000174c327819 */ /* 0x000fe200000006ff */
[----:B------:R-:W-:Y:S01]  /*7390*/  FFMA R76, R102, R40, 1 ;  /* 0x3f800000664c7423 */ /* 0x000fe20000000028 */
[----:B------:R-:W-:Y:S01]  /*73a0*/  SHF.L.U32 R40, R78, 0x17, RZ ;  /* 0x000000174e287819 */ /* 0x000fe200000006ff */
[----:B------:R-:W-:Y:S01]  /*73b0*/  FFMA R61, R103, R41, 1 ;  /* 0x3f800000673d7423 */ /* 0x000fe20000000029 */
[----:B------:R-:W-:Y:S01]  /*73c0*/  SHF.L.U32 R41, R79, 0x17, RZ ;  /* 0x000000174f297819 */ /* 0x000fe200000006ff */
[----:B------:R-:W-:Y:S01]  /*73d0*/  FFMA R50, R104, R50, 1 ;  /* 0x3f80000068327423 */ /* 0x000fe20000000032 */
[----:B------:R-:W-:Y:S01]  /*73e0*/  FFMA R51, R105, R51, 1 ;  /* 0x3f80000069337423 */ /* 0x000fe20000000033 */
[----:B---3--:R-:W-:Y:S02]  /*73f0*/  SHF.L.U32 R32, R82, 0x17, RZ ;  /* 0x0000001752207819 */ /* 0x008fe400000006ff */
[----:B------:R3:W5:Y:S01]  /*7400*/  MUFU.EX2 R79, R33 ;  /* 0x00000021004f7308 */ /* 0x0007620000000800 */
[----:B------:R-:W-:Y:S01]  /*7410*/  FFMA R75, R106, R40, 1 ;  /* 0x3f8000006a4b7423 */ /* 0x000fe20000000028 */
[----:B------:R-:W-:Y:S01]  /*7420*/  SHF.L.U32 R40, R83, 0x17, RZ ;  /* 0x0000001753287819 */ /* 0x000fe200000006ff */
[----:B------:R-:W-:Y:S01]  /*7430*/  FFMA R57, R107, R41, 1 ;  /* 0x3f8000006b397423 */ /* 0x000fe20000000029 */
[----:B------:R-:W-:Y:S02]  /*7440*/  SHF.L.U32 R41, R84, 0x17, RZ ;  /* 0x0000001754297819 */ /* 0x000fe400000006ff */
[----:B-1----:R-:W-:Y:S05]  /*7450*/  SHF.L.U32 R42, R80, 0x17, RZ ;  /* 0x00000017502a7819 */ /* 0x002fea00000006ff */
[----:B--2---:R-:W-:Y:S01]  /*7460*/  FFMA R54, R108, R42, 1 ;  /* 0x3f8000006c367423 */ /* 0x004fe2000000002a */
[----:B------:R-:W-:Y:S01]  /*7470*/  SHF.L.U32 R42, R44, 0x17, RZ ;  /* 0x000000172c2a7819 */ /* 0x000fe200000006ff */
[----:B------:R-:W-:Y:S01]  /*7480*/  FFMA R55, R109, R55, 1 ;  /* 0x3f8000006d377423 */ /* 0x000fe20000000037 */
[----:B------:R-:W-:Y:S01]  /*7490*/  FFMA R78, R110, R32, 1 ;  /* 0x3f8000006e4e7423 */ /* 0x000fe20000000020 */
[----:B---3--:R-:W-:Y:S01]  /*74a0*/  SHF.L.U32 R33, R43, 0x17, RZ ;  /* 0x000000172b217819 */ /* 0x008fe200000006ff */
[----:B------:R-:W-:Y:S01]  /*74b0*/  FFMA R74, R111, R40, 1 ;  /* 0x3f8000006f4a7423 */ /* 0x000fe20000000028 */
[----:B------:R-:W-:Y:S01]  /*74c0*/  FFMA R58, R112, R41, 1 ;  /* 0x3f800000703a7423 */ /* 0x000fe20000000029 */
[----:B------:R-:W-:Y:S02]  /*74d0*/  SHF.L.U32 R32, R45, 0x17, RZ ;  /* 0x000000172d207819 */ /* 0x000fe400000006ff */
[----:B------:R-:W-:Y:S01]  /*74e0*/  FFMA R59, R113, R33, 1 ;  /* 0x3f800000713b7423 */ /* 0x000fe20000000021 */
[----:B------:R-:W-:Y:S01]  /*74f0*/  SHF.L.U32 R33, R46, 0x17, RZ ;  /* 0x000000172e217819 */ /* 0x000fe200000006ff */
[----:B----4-:R-:W-:Y:S01]  /*7500*/  FFMA R60, R60, R42, 1 ;  /* 0x3f8000003c3c7423 */ /* 0x010fe2000000002a */
[----:B------:R-:W-:Y:S01]  /*7510*/  SHF.L.U32 R40, R47, 0x17, RZ ;  /* 0x000000172f287819 */ /* 0x000fe200000006ff */
[----:B-----5:R-:W-:Y:S01]  /*7520*/  FFMA R77, R63, R32, 1 ;  /* 0x3f8000003f4d7423 */ /* 0x020fe20000000020 */
[----:B------:R-:W-:Y:S01]  /*7530*/  SHF.L.U32 R41, R48, 0x17, RZ ;  /* 0x0000001730297819 */ /* 0x000fe200000006ff */
[----:B------:R-:W-:Y:S02]  /*7540*/  FFMA R73, R64, R33, 1 ;  /* 0x3f80000040497423 */ /* 0x000fe40000000021 */
[----:B------:R-:W-:Y:S02]  /*7550*/  FFMA R63, R71, R40, 1 ;  /* 0x3f800000473f7423 */ /* 0x000fe40000000028 */
[----:B------:R-:W-:Y:S01]  /*7560*/  FFMA R72, R72, R41, 1 ;  /* 0x3f80000048487423 */ /* 0x000fe20000000029 */
[----:B------:R-:W-:Y:S01]  /*7570*/  FFMA R71, R79, R34, 1 ;  /* 0x3f8000004f477423 */ /* 0x000fe20000000022 */
[----:B------:R-:W-:Y:S06]  /*7580*/  @P0 BRA `(.L_x_104) ;  /* 0x0000000000140947 */ /* 0x000fec0003800000 */
[----:B------:R-:W-:Y:S02]  /*7590*/  MOV R82, R36 ;  /* 0x0000002400527202 */ /* 0x000fe40000000f00 */
[----:B------:R-:W-:Y:S02]  /*75a0*/  MOV R81, 0x75c0 ;  /* 0x000075c000517802 */ /* 0x000fe40000000f00 */
[----:B------:R-:W-:Y:S05]  /*75b0*/  CALL.REL.NOINC `($__internal_3_$__cuda_sm20_rcp_rn_f32_slowpath) ;  /* 0x0000003400447944 */ /* 0x000fea0003c00000 */
[----:B------:R-:W-:Y:S01]  /*75c0*/  MOV R32, R64 ;  /* 0x0000004000207202 */ /* 0x000fe20000000f00 */
[----:B------:R-:W-:Y:S05]  /*75d0*/  BRA `(.L_x_105) ;  /* 0x0000000000107947 */ /* 0x000fea0003800000 */
.L_x_104:
[----:B------:R-:W1:Y:S02]  /*75e0*/  MUFU.RCP R32, R36 ;  /* 0x0000002400207308 */ /* 0x000e640000001000 */
[----:B-1----:R-:W-:Y:S04]  /*75f0*/  FFMA R33, R36, R32, -1 ;  /* 0xbf80000024217423 */ /* 0x002fe80000000020 */
[----:B------:R-:W-:Y:S04]  /*7600*/  FADD.FTZ R33, -R33, -RZ ;  /* 0x800000ff21217221 */ /* 0x000fe80000010100 */
[----:B------:R-:W-:Y:S07]  /*7610*/  FFMA R32, R32, R33, R32 ;  /* 0x0000002120207223 */ /* 0x000fee0000000020 */
.L_x_105:
[----:B------:R-:W-:Y:S05]  /*7620*/  BSYNC.RECONVERGENT B1 ;  /* 0x0000000000017941 */ /* 0x000fea0003800200 */
.L_x_103:
[----:B------:R-:W-:Y:S01]  /*7630*/  VIADD R33, R88, 0x1800000 ;  /* 0x0180000058217836 */ /* 0x000fe20000000000 */
[----:B------:R-:W-:Y:S04]  /*7640*/  BSSY.RECONVERGENT B1, `(.L_x_106) ;  /* 0x000000e000017945 */ /* 0x000fe80003800200 */
[----:B------:R-:W-:Y:S04]  /*7650*/  LOP3.LUT R33, R33, 0x7f800000, RZ, 0xc0, !PT ;  /* 0x7f80000021217812 */ /* 0x000fe800078ec0ff */
[----:B------:R-:W-:Y:S11]  /*7660*/  ISETP.GT.U32.AND P0, PT, R33, 0x1ffffff, PT ;  /* 0x01ffffff2100780c */ /* 0x000ff60003f04070 */
[----:B------:R-:W-:Y:S02]  /*7670*/  @!UPT UIADD3 URZ, UPT, UPT, URZ, URZ, URZ ;  /* 0x000000fffffff290 */ /* 0x000fe4000fffe0ff */
[----:B------:R-:W-:Y:S05]  /*7680*/  @P0 BRA `(.L_x_107) ;  /* 0x0000000000140947 */ /* 0x000fea0003800000 */
[----:B------:R-:W-:Y:S02]  /*7690*/  MOV R82, R88 ;  /* 0x0000005800527202 */ /* 0x000fe40000000f00 */
[----:B------:R-:W-:Y:S02]  /*76a0*/  MOV R81, 0x76c0 ;  /* 0x000076c000517802 */ /* 0x000fe40000000f00 */
[----:B------:R-:W-:Y:S05]  /*76b0*/  CALL.REL.NOINC `($__internal_3_$__cuda_sm20_rcp_rn_f32_slowpath) ;  /* 0x0000003400047944 */ /* 0x000fea0003c00000 */
[----:B------:R-:W-:Y:S01]  /*76c0*/  MOV R33, R64 ;  /* 0x0000004000217202 */ /* 0x000fe20000000f00 */
[----:B------:R-:W-:Y:S05]  /*76d0*/  BRA `(.L_x_108) ;  /* 0x0000000000107947 */ /* 0x000fea0003800000 */
.L_x_107:
[----:B------:R-:W1:Y:S02]  /*76e0*/  MUFU.RCP R33, R88 ;  /* 0x0000005800217308 */ /* 0x000e640000001000 */
[----:B-1----:R-:W-:Y:S04]  /*76f0*/  FFMA R34, R88, R33, -1 ;  /* 0xbf80000058227423 */ /* 0x002fe80000000021 */
[----:B------:R-:W-:Y:S04]  /*7700*/  FADD.FTZ R34, -R34, -RZ ;  /* 0x800000ff22227221 */ /* 0x000fe80000010100 */
[----:B------:R-:W-:Y:S07]  /*7710*/  FFMA R33, R33, R34, R33 ;  /* 0x0000002221217223 */ /* 0x000fee0000000021 */
.L_x_108:
[----:B------:R-:W-:Y:S05]  /*7720*/  BSYNC.RECONVERGENT B1 ;  /* 0x0000000000017941 */ /* 0x000fea0003800200 */
.L_x_106:
        /* <DEDUP_REMOVED lines=11> */
.L_x_110:
[----:B------:R-:W1:Y:S02]  /*77e0*/  MUFU.RCP R34, R38 ;  /* 0x0000002600227308 */ /* 0x000e640000001000 */
[----:B-1----:R-:W-:Y:S04]  /*77f0*/  FFMA R38, R38, R34, -1 ;  /* 0xbf80000026267423 */ /* 0x002fe80000000022 */
[----:B------:R-:W-:Y:S04]  /*7800*/  FADD.FTZ R38, -R38, -RZ ;  /* 0x800000ff26267221 */ /* 0x000fe80000010100 */
[----:B------:R-:W-:Y:S07]  /*7810*/  FFMA R34, R34, R38, R34 ;  /* 0x0000002622227223 */ /* 0x000fee0000000022 */
.L_x_111:
[----:B------:R-:W-:Y:S05]  /*7820*/  BSYNC.RECONVERGENT B1 ;  /* 0x0000000000017941 */ /* 0x000fea0003800200 */
.L_x_109:
        /* <DEDUP_REMOVED lines=11> */
.L_x_113:
[----:B------:R-:W1:Y:S02]  /*78e0*/  MUFU.RCP R36, R37 ;  /* 0x0000002500247308 */ /* 0x000e640000001000 */
[----:B-1----:R-:W-:Y:S04]  /*78f0*/  FFMA R37, R37, R36, -1 ;  /* 0xbf80000025257423 */ /* 0x002fe80000000024 */
[----:B------:R-:W-:Y:S04]  /*7900*/  FADD.FTZ R37, -R37, -RZ ;  /* 0x800000ff25257221 */ /* 0x000fe80000010100 */
[----:B------:R-:W-:Y:S07]  /*7910*/  FFMA R36, R36, R37, R36 ;  /* 0x0000002524247223 */ /* 0x000fee0000000024 */
.L_x_114:
[----:B------:R-:W-:Y:S05]  /*7920*/  BSYNC.RECONVERGENT B1 ;  /* 0x0000000000017941 */ /* 0x000fea0003800200 */
.L_x_112:
        /* <DEDUP_REMOVED lines=11> */
.L_x_116:
[----:B------:R-:W1:Y:S02]  /*79e0*/  MUFU.RCP R37, R89 ;  /* 0x0000005900257308 */ /* 0x000e640000001000 */
[----:B-1----:R-:W-:Y:S04]  /*79f0*/  FFMA R38, R89, R37, -1 ;  /* 0xbf80000059267423 */ /* 0x002fe80000000025 */
[----:B------:R-:W-:Y:S04]  /*7a00*/  FADD.FTZ R38, -R38, -RZ ;  /* 0x800000ff26267221 */ /* 0x000fe80000010100 */
[----:B------:R-:W-:Y:S07]  /*7a10*/  FFMA R37, R37, R38, R37 ;  /* 0x0000002625257223 */ /* 0x000fee0000000025 */
.L_x_117:
[----:B------:R-:W-:Y:S05]  /*7a20*/  BSYNC.RECONVERGENT B1 ;  /* 0x0000000000017941 */ /* 0x000fea0003800200 */
.L_x_115:
        /* <DEDUP_REMOVED lines=11> */
.L_x_119:
[----:B------:R-:W1:Y:S02]  /*7ae0*/  MUFU.RCP R38, R39 ;  /* 0x0000002700267308 */ /* 0x000e640000001000 */
[----:B-1----:R-:W-:Y:S04]  /*7af0*/  FFMA R39, R39, R38, -1 ;  /* 0xbf80000027277423 */ /* 0x002fe80000000026 */
[----:B------:R-:W-:Y:S04]  /*7b00*/  FADD.FTZ R39, -R39, -RZ ;  /* 0x800000ff27277221 */ /* 0x000fe80000010100 */
[----:B------:R-:W-:Y:S07]  /*7b10*/  FFMA R38, R38, R39, R38 ;  /* 0x0000002726267223 */ /* 0x000fee0000000026 */
.L_x_120:
[----:B------:R-:W-:Y:S05]  /*7b20*/  BSYNC.RECONVERGENT B1 ;  /* 0x0000000000017941 */ /* 0x000fea0003800200 */
.L_x_118:
        /* <DEDUP_REMOVED lines=11> */
.L_x_122:
[----:B------:R-:W1:Y:S02]  /*7be0*/  MUFU.RCP R39, R56 ;  /* 0x0000003800277308 */ /* 0x000e640000001000 */
[----:B-1----:R-:W-:Y:S04]  /*7bf0*/  FFMA R40, R56, R39, -1 ;  /* 0xbf80000038287423 */ /* 0x002fe80000000027 */
[----:B------:R-:W-:Y:S04]  /*7c00*/  FADD.FTZ R40, -R40, -RZ ;  /* 0x800000ff28287221 */ /* 0x000fe80000010100 */
[----:B------:R-:W-:Y:S07]  /*7c10*/  FFMA R39, R39, R40, R39 ;  /* 0x0000002827277223 */ /* 0x000fee0000000027 */
.L_x_123:
[----:B------:R-:W-:Y:S05]  /*7c20*/  BSYNC.RECONVERGENT B1 ;  /* 0x0000000000017941 */ /* 0x000fea0003800200 */
.L_x_121:
        /* <DEDUP_REMOVED lines=11> */
.L_x_125:
[----:B------:R-:W1:Y:S02]  /*7ce0*/  MUFU.RCP R40, R53 ;  /* 0x0000003500287308 */ /* 0x000e640000001000 */
[----:B-1----:R-:W-:Y:S04]  /*7cf0*/  FFMA R41, R53, R40, -1 ;  /* 0xbf80000035297423 */ /* 0x002fe80000000028 */
[----:B------:R-:W-:Y:S04]  /*7d00*/  FADD.FTZ R41, -R41, -RZ ;  /* 0x800000ff29297221 */ /* 0x000fe80000010100 */
[----:B------:R-:W-:Y:S07]  /*7d10*/  FFMA R40, R40, R41, R40 ;  /* 0x0000002928287223 */ /* 0x000fee0000000028 */
.L_x_126:
[----:B------:R-:W-:Y:S05]  /*7d20*/  BSYNC.RECONVERGENT B1 ;  /* 0x0000000000017941 */ /* 0x000fea0003800200 */
.L_x_124:
        /* <DEDUP_REMOVED lines=11> */
.L_x_128:
[----:B------:R-:W1:Y:S02]  /*7de0*/  MUFU.RCP R41, R87 ;  /* 0x0000005700297308 */ /* 0x000e640000001000 */
[----:B-1----:R-:W-:Y:S04]  /*7df0*/  FFMA R42, R87, R41, -1 ;  /* 0xbf800000572a7423 */ /* 0x002fe80000000029 */
[----:B------:R-:W-:Y:S04]  /*7e00*/  FADD.FTZ R42, -R42, -RZ ;  /* 0x800000ff2a2a7221 */ /* 0x000fe80000010100 */
[----:B------:R-:W-:Y:S07]  /*7e10*/  FFMA R41, R41, R42, R41 ;  /* 0x0000002a29297223 */ /* 0x000fee0000000029 */
.L_x_129:
[----:B------:R-:W-:Y:S05]  /*7e20*/  BSYNC.RECONVERGENT B1 ;  /* 0x0000000000017941 */ /* 0x000fea0003800200 */
.L_x_127:
        /* <DEDUP_REMOVED lines=11> */
.L_x_131:
[----:B------:R-:W1:Y:S02]  /*7ee0*/  MUFU.RCP R42, R86 ;  /* 0x00000056002a7308 */ /* 0x000e640000001000 */
[----:B-1----:R-:W-:Y:S04]  /*7ef0*/  FFMA R43, R86, R42, -1 ;  /* 0xbf800000562b7423 */ /* 0x002fe8000000002a */
[----:B------:R-:W-:Y:S04]  /*7f00*/  FADD.FTZ R43, -R43, -RZ ;  /* 0x800000ff2b2b7221 */ /* 0x000fe80000010100 */
[----:B------:R-:W-:Y:S07]  /*7f10*/  FFMA R42, R42, R43, R42 ;  /* 0x0000002b2a2a7223 */ /* 0x000fee000000002a */
.L_x_132:
[----:B------:R-:W-:Y:S05]  /*7f20*/  BSYNC.RECONVERGENT B1 ;  /* 0x0000000000017941 */ /* 0x000fea0003800200 */
.L_x_130:
        /* <DEDUP_REMOVED lines=11> */
.L_x_134:
[----:B------:R-:W1:Y:S02]  /*7fe0*/  MUFU.RCP R43, R85 ;  /* 0x00000055002b7308 */ /* 0x000e640000001000 */
[----:B-1----:R-:W-:Y:S04]  /*7ff0*/  FFMA R44, R85, R43, -1 ;  /* 0xbf800000552c7423 */ /* 0x002fe8000000002b */
[----:B------:R-:W-:Y:S04]  /*8000*/  FADD.FTZ R44, -R44, -RZ ;  /* 0x800000ff2c2c7221 */ /* 0x000fe80000010100 */
[----:B------:R-:W-:Y:S07]  /*8010*/  FFMA R43, R43, R44, R43 ;  /* 0x0000002c2b2b7223 */ /* 0x000fee000000002b */
.L_x_135:
[----:B------:R-:W-:Y:S05]  /*8020*/  BSYNC.RECONVERGENT B1 ;  /* 0x0000000000017941 */ /* 0x000fea0003800200 */
.L_x_133:
        /* <DEDUP_REMOVED lines=11> */
.L_x_137:
[----:B------:R-:W1:Y:S02]  /*80e0*/  MUFU.RCP R44, R62 ;  /* 0x0000003e002c7308 */ /* 0x000e640000001000 */
[----:B-1----:R-:W-:Y:S04]  /*80f0*/  FFMA R45, R62, R44, -1 ;  /* 0xbf8000003e2d7423 */ /* 0x002fe8000000002c */
[----:B------:R-:W-:Y:S04]  /*8100*/  FADD.FTZ R45, -R45, -RZ ;  /* 0x800000ff2d2d7221 */ /* 0x000fe80000010100 */
[----:B------:R-:W-:Y:S07]  /*8110*/  FFMA R44, R44, R45, R44 ;  /* 0x0000002d2c2c7223 */ /* 0x000fee000000002c */
.L_x_138:
[----:B------:R-:W-:Y:S05]  /*8120*/  BSYNC.RECONVERGENT B1 ;  /* 0x0000000000017941 */ /* 0x000fea0003800200 */
.L_x_136:
        /* <DEDUP_REMOVED lines=11> */
.L_x_140:
[----:B------:R-:W1:Y:S02]  /*81e0*/  MUFU.RCP R45, R52 ;  /* 0x00000034002d7308 */ /* 0x000e640000001000 */
[----:B-1----:R-:W-:Y:S04]  /*81f0*/  FFMA R46, R52, R45, -1 ;  /* 0xbf800000342e7423 */ /* 0x002fe8000000002d */
[----:B------:R-:W-:Y:S04]  /*8200*/  FADD.FTZ R46, -R46, -RZ ;  /* 0x800000ff2e2e7221 */ /* 0x000fe80000010100 */
[----:B------:R-:W-:Y:S07]  /*8210*/  FFMA R45, R45, R46, R45 ;  /* 0x0000002e2d2d7223 */ /* 0x000fee000000002d */
.L_x_141:
[----:B------:R-:W-:Y:S05]  /*8220*/  BSYNC.RECONVERGENT B1 ;  /* 0x0000000000017941 */ /* 0x000fea0003800200 */
.L_x_139:
        /* <DEDUP_REMOVED lines=11> */
.L_x_143:
[----:B------:R-:W1:Y:S02]  /*82e0*/  MUFU.RCP R46, R49 ;  /* 0x00000031002e7308 */ /* 0x000e640000001000 */
[----:B-1----:R-:W-:Y:S04]  /*82f0*/  FFMA R47, R49, R46, -1 ;  /* 0xbf800000312f7423 */ /* 0x002fe8000000002e */
[----:B------:R-:W-:Y:S04]  /*8300*/  FADD.FTZ R47, -R47, -RZ ;  /* 0x800000ff2f2f7221 */ /* 0x000fe80000010100 */
[----:B------:R-:W-:Y:S07]  /*8310*/  FFMA R46, R46, R47, R46 ;  /* 0x0000002f2e2e7223 */ /* 0x000fee000000002e */
.L_x_144:
[----:B------:R-:W-:Y:S05]  /*8320*/  BSYNC.RECONVERGENT B1 ;  /* 0x0000000000017941 */ /* 0x000fea0003800200 */
.L_x_142:
        /* <DEDUP_REMOVED lines=11> */
.L_x_146:
[----:B------:R-:W1:Y:S02]  /*83e0*/  MUFU.RCP R47, R76 ;  /* 0x0000004c002f7308 */ /* 0x000e640000001000 */
[----:B-1----:R-:W-:Y:S04]  /*83f0*/  FFMA R48, R76, R47, -1 ;  /* 0xbf8000004c307423 */ /* 0x002fe8000000002f */
[----:B------:R-:W-:Y:S04]  /*8400*/  FADD.FTZ R48, -R48, -RZ ;  /* 0x800000ff30307221 */ /* 0x000fe80000010100 */
[----:B------:R-:W-:Y:S07]  /*8410*/  FFMA R47, R47, R48, R47 ;  /* 0x000000302f2f7223 */ /* 0x000fee000000002f */
.L_x_147:
[----:B------:R-:W-:Y:S05]  /*8420*/  BSYNC.RECONVERGENT B1 ;  /* 0x0000000000017941 */ /* 0x000fea0003800200 */
.L_x_145:
        /* <DEDUP_REMOVED lines=11> */
.L_x_149:
[----:B------:R-:W1:Y:S02]  /*84e0*/  MUFU.RCP R48, R61 ;  /* 0x0000003d00307308 */ /* 0x000e640000001000 */
[----:B-1----:R-:W-:Y:S04]  /*84f0*/  FFMA R49, R61, R48, -1 ;  /* 0xbf8000003d317423 */ /* 0x002fe80000000030 */
[----:B------:R-:W-:Y:S04]  /*8500*/  FADD.FTZ R49, -R49, -RZ ;  /* 0x800000ff31317221 */ /* 0x000fe80000010100 */
[----:B------:R-:W-:Y:S07]  /*8510*/  FFMA R48, R48, R49, R48 ;  /* 0x0000003130307223 */ /* 0x000fee0000000030 */
.L_x_150:
[----:B------:R-:W-:Y:S05]  /*8520*/  BSYNC.RECONVERGENT B1 ;  /* 0x0000000000017941 */ /* 0x000fea0003800200 */
.L_x_148:
        /* <DEDUP_REMOVED lines=11> */
.L_x_152:
[----:B------:R-:W1:Y:S02]  /*85e0*/  MUFU.RCP R49, R50 ;  /* 0x0000003200317308 */ /* 0x000e640000001000 */
[----:B-1----:R-:W-:Y:S04]  /*85f0*/  FFMA R50, R50, R49, -1 ;  /* 0xbf80000032327423 */ /* 0x002fe80000000031 */
[----:B------:R-:W-:Y:S04]  /*8600*/  FADD.FTZ R50, -R50, -RZ ;  /* 0x800000ff32327221 */ /* 0x000fe80000010100 */
[----:B------:R-:W-:Y:S07]  /*8610*/  FFMA R49, R49, R50, R49 ;  /* 0x0000003231317223 */ /* 0x000fee0000000031 */
.L_x_153:
[----:B------:R-:W-:Y:S05]  /*8620*/  BSYNC.RECONVERGENT B1 ;  /* 0x0000000000017941 */ /* 0x000fea0003800200 */
.L_x_151:
        /* <DEDUP_REMOVED lines=11> */
.L_x_155:
[----:B------:R-:W1:Y:S02]  /*86e0*/  MUFU.RCP R50, R51 ;  /* 0x0000003300327308 */ /* 0x000e640000001000 */
[----:B-1----:R-:W-:Y:S04]  /*86f0*/  FFMA R51, R51, R50, -1 ;  /* 0xbf80000033337423 */ /* 0x002fe80000000032 */
[----:B------:R-:W-:Y:S04]  /*8700*/  FADD.FTZ R51, -R51, -RZ ;  /* 0x800000ff33337221 */ /* 0x000fe80000010100 */
[----:B------:R-:W-:Y:S07]  /*8710*/  FFMA R50, R50, R51, R50 ;  /* 0x0000003332327223 */ /* 0x000fee0000000032 */
.L_x_156:
[----:B------:R-:W-:Y:S05]  /*8720*/  BSYNC.RECONVERGENT B1 ;  /* 0x0000000000017941 */ /* 0x000fea0003800200 */
.L_x_154:
        /* <DEDUP_REMOVED lines=11> */
.L_x_158:
[----:B------:R-:W1:Y:S02]  /*87e0*/  MUFU.RCP R51, R75 ;  /* 0x0000004b00337308 */ /* 0x000e640000001000 */
[----:B-1----:R-:W-:Y:S04]  /*87f0*/  FFMA R52, R75, R51, -1 ;  /* 0xbf8000004b347423 */ /* 0x002fe80000000033 */
[----:B------:R-:W-:Y:S04]  /*8800*/  FADD.FTZ R52, -R52, -RZ ;  /* 0x800000ff34347221 */ /* 0x000fe80000010100 */
[----:B------:R-:W-:Y:S07]  /*8810*/  FFMA R51, R51, R52, R51 ;  /* 0x0000003433337223 */ /* 0x000fee0000000033 */
.L_x_159:
[----:B------:R-:W-:Y:S05]  /*8820*/  BSYNC.RECONVERGENT B1 ;  /* 0x0000000000017941 */ /* 0x000fea0003800200 */
.L_x_157:
        /* <DEDUP_REMOVED lines=11> */
.L_x_161:
[----:B------:R-:W1:Y:S02]  /*88e0*/  MUFU.RCP R52, R57 ;  /* 0x0000003900347308 */ /* 0x000e640000001000 */
[----:B-1----:R-:W-:Y:S04]  /*88f0*/  FFMA R53, R57, R52, -1 ;  /* 0xbf80000039357423 */ /* 0x002fe80000000034 */
[----:B------:R-:W-:Y:S04]  /*8900*/  FADD.FTZ R53, -R53, -RZ ;  /* 0x800000ff35357221 */ /* 0x000fe80000010100 */
[----:B------:R-:W-:Y:S07]  /*8910*/  FFMA R52, R52, R53, R52 ;  /* 0x0000003534347223 */ /* 0x000fee0000000034 */
.L_x_162:
[----:B------:R-:W-:Y:S05]  /*8920*/  BSYNC.RECONVERGENT B1 ;  /* 0x0000000000017941 */ /* 0x000fea0003800200 */
.L_x_160:
        /* <DEDUP_REMOVED lines=11> */
.L_x_164:
[----:B------:R-:W1:Y:S02]  /*89e0*/  MUFU.RCP R53, R54 ;  /* 0x0000003600357308 */ /* 0x000e640000001000 */
[----:B-1----:R-:W-:Y:S04]  /*89f0*/  FFMA R54, R54, R53, -1 ;  /* 0xbf80000036367423 */ /* 0x002fe80000000035 */
[----:B------:R-:W-:Y:S04]  /*8a00*/  FADD.FTZ R54, -R54, -RZ ;  /* 0x800000ff36367221 */ /* 0x000fe80000010100 */
[----:B------:R-:W-:Y:S07]  /*8a10*/  FFMA R53, R53, R54, R53 ;  /* 0x0000003635357223 */ /* 0x000fee0000000035 */
.L_x_165:
[----:B------:R-:W-:Y:S05]  /*8a20*/  BSYNC.RECONVERGENT B1 ;  /* 0x0000000000017941 */ /* 0x000fea0003800200 */
.L_x_163:
        /* <DEDUP_REMOVED lines=11> */
.L_x_167:
[----:B------:R-:W1:Y:S02]  /*8ae0*/  MUFU.RCP R54, R55 ;  /* 0x0000003700367308 */ /* 0x000e640000001000 */
[----:B-1----:R-:W-:Y:S04]  /*8af0*/  FFMA R55, R55, R54, -1 ;  /* 0xbf80000037377423 */ /* 0x002fe80000000036 */
[----:B------:R-:W-:Y:S04]  /*8b00*/  FADD.FTZ R55, -R55, -RZ ;  /* 0x800000ff37377221 */ /* 0x000fe80000010100 */
[----:B------:R-:W-:Y:S07]  /*8b10*/  FFMA R54, R54, R55, R54 ;  /* 0x0000003736367223 */ /* 0x000fee0000000036 */
.L_x_168:
[----:B------:R-:W-:Y:S05]  /*8b20*/  BSYNC.RECONVERGENT B1 ;  /* 0x0000000000017941 */ /* 0x000fea0003800200 */
.L_x_166:
        /* <DEDUP_REMOVED lines=11> */
.L_x_170:
[----:B------:R-:W1:Y:S02]  /*8be0*/  MUFU.RCP R55, R78 ;  /* 0x0000004e00377308 */ /* 0x000e640000001000 */
[----:B-1----:R-:W-:Y:S04]  /*8bf0*/  FFMA R56, R78, R55, -1 ;  /* 0xbf8000004e387423 */ /* 0x002fe80000000037 */
[----:B------:R-:W-:Y:S04]  /*8c00*/  FADD.FTZ R56, -R56, -RZ ;  /* 0x800000ff38387221 */ /* 0x000fe80000010100 */
[----:B------:R-:W-:Y:S07]  /*8c10*/  FFMA R55, R55, R56, R55 ;  /* 0x0000003837377223 */ /* 0x000fee0000000037 */
.L_x_171:
[----:B------:R-:W-:Y:S05]  /*8c20*/  BSYNC.RECONVERGENT B1 ;  /* 0x0000000000017941 */ /* 0x000fea0003800200 */
.L_x_169:
        /* <DEDUP_REMOVED lines=11> */
.L_x_173:
[----:B------:R-:W1:Y:S02]  /*8ce0*/  MUFU.RCP R56, R74 ;  /* 0x0000004a00387308 */ /* 0x000e640000001000 */
[----:B-1----:R-:W-:Y:S04]  /*8cf0*/  FFMA R57, R74, R56, -1 ;  /* 0xbf8000004a397423 */ /* 0x002fe80000000038 */
[----:B------:R-:W-:Y:S04]  /*8d00*/  FADD.FTZ R57, -R57, -RZ ;  /* 0x800000ff39397221 */ /* 0x000fe80000010100 */
[----:B------:R-:W-:Y:S07]  /*8d10*/  FFMA R56, R56, R57, R56 ;  /* 0x0000003938387223 */ /* 0x000fee0000000038 */
.L_x_174:
[----:B------:R-:W-:Y:S05]  /*8d20*/  BSYNC.RECONVERGENT B1 ;  /* 0x0000000000017941 */ /* 0x000fea0003800200 */
.L_x_172:
        /* <DEDUP_REMOVED lines=11> */
.L_x_176:
[----:B------:R-:W1:Y:S02]  /*8de0*/  MUFU.RCP R57, R58 ;  /* 0x0000003a00397308 */ /* 0x000e640000001000 */
[----:B-1----:R-:W-:Y:S04]  /*8df0*/  FFMA R58, R58, R57, -1 ;  /* 0xbf8000003a3a7423 */ /* 0x002fe80000000039 */
[----:B------:R-:W-:Y:S04]  /*8e00*/  FADD.FTZ R58, -R58, -RZ ;  /* 0x800000ff3a3a7221 */ /* 0x000fe80000010100 */
[----:B------:R-:W-:Y:S07]  /*8e10*/  FFMA R57, R57, R58, R57 ;  /* 0x0000003a39397223 */ /* 0x000fee0000000039 */
.L_x_177:
[----:B------:R-:W-:Y:S05]  /*8e20*/  BSYNC.RECONVERGENT B1 ;  /* 0x0000000000017941 */ /* 0x000fea0003800200 */
.L_x_175:
        /* <DEDUP_REMOVED lines=11> */
.L_x_179:
[----:B------:R-:W1:Y:S02]  /*8ee0*/  MUFU.RCP R58, R59 ;  /* 0x0000003b003a7308 */ /* 0x000e640000001000 */
[----:B-1----:R-:W-:Y:S04]  /*8ef0*/  FFMA R59, R59, R58, -1 ;  /* 0xbf8000003b3b7423 */ /* 0x002fe8000000003a */
[----:B------:R-:W-:Y:S04]  /*8f00*/  FADD.FTZ R59, -R59, -RZ ;  /* 0x800000ff3b3b7221 */ /* 0x000fe80000010100 */
[----:B------:R-:W-:Y:S07]  /*8f10*/  FFMA R58, R58, R59, R58 ;  /* 0x0000003b3a3a7223 */ /* 0x000fee000000003a */
.L_x_180:
[----:B------:R-:W-:Y:S05]  /*8f20*/  BSYNC.RECONVERGENT B1 ;  /* 0x0000000000017941 */ /* 0x000fea0003800200 */
.L_x_178:
        /* <DEDUP_REMOVED lines=11> */
.L_x_182:
[----:B------:R-:W1:Y:S02]  /*8fe0*/  MUFU.RCP R59, R60 ;  /* 0x0000003c003b7308 */ /* 0x000e640000001000 */
[----:B-1----:R-:W-:Y:S04]  /*8ff0*/  FFMA R60, R60, R59, -1 ;  /* 0xbf8000003c3c7423 */ /* 0x002fe8000000003b */
[----:B------:R-:W-:Y:S04]  /*9000*/  FADD.FTZ R60, -R60, -RZ ;  /* 0x800000ff3c3c7221 */ /* 0x000fe80000010100 */
[----:B------:R-:W-:Y:S07]  /*9010*/  FFMA R59, R59, R60, R59 ;  /* 0x0000003c3b3b7223 */ /* 0x000fee000000003b */
.L_x_183:
[----:B------:R-:W-:Y:S05]  /*9020*/  BSYNC.RECONVERGENT B1 ;  /* 0x0000000000017941 */ /* 0x000fea0003800200 */
.L_x_181:
        /* <DEDUP_REMOVED lines=11> */
.L_x_185:
[----:B------:R-:W1:Y:S02]  /*90e0*/  MUFU.RCP R60, R77 ;  /* 0x0000004d003c7308 */ /* 0x000e640000001000 */
[----:B-1----:R-:W-:Y:S04]  /*90f0*/  FFMA R61, R77, R60, -1 ;  /* 0xbf8000004d3d7423 */ /* 0x002fe8000000003c */
[----:B------:R-:W-:Y:S04]  /*9100*/  FADD.FTZ R61, -R61, -RZ ;  /* 0x800000ff3d3d7221 */ /* 0x000fe80000010100 */
[----:B------:R-:W-:Y:S07]  /*9110*/  FFMA R60, R60, R61, R60 ;  /* 0x0000003d3c3c7223 */ /* 0x000fee000000003c */
.L_x_186:
[----:B------:R-:W-:Y:S05]  /*9120*/  BSYNC.RECONVERGENT B1 ;  /* 0x0000000000017941 */ /* 0x000fea0003800200 */
.L_x_184:
        /* <DEDUP_REMOVED lines=11> */
.L_x_188:
[----:B------:R-:W1:Y:S02]  /*91e0*/  MUFU.RCP R61, R73 ;  /* 0x00000049003d7308 */ /* 0x000e640000001000 */
[----:B-1----:R-:W-:Y:S04]  /*91f0*/  FFMA R62, R73, R61, -1 ;  /* 0xbf800000493e7423 */ /* 0x002fe8000000003d */
[----:B------:R-:W-:Y:S04]  /*9200*/  FADD.FTZ R62, -R62, -RZ ;  /* 0x800000ff3e3e7221 */ /* 0x000fe80000010100 */
[----:B------:R-:W-:Y:S07]  /*9210*/  FFMA R61, R61, R62, R61 ;  /* 0x0000003e3d3d7223 */ /* 0x000fee000000003d */
.L_x_189:
[----:B------:R-:W-:Y:S05]  /*9220*/  BSYNC.RECONVERGENT B1 ;  /* 0x0000000000017941 */ /* 0x000fea0003800200 */
.L_x_187:
        /* <DEDUP_REMOVED lines=11> */
.L_x_191:
[----:B------:R-:W1:Y:S02]  /*92e0*/  MUFU.RCP R62, R63 ;  /* 0x0000003f003e7308 */ /* 0x000e640000001000 */
[----:B-1----:R-:W-:Y:S04]  /*92f0*/  FFMA R63, R63, R62, -1 ;  /* 0xbf8000003f3f7423 */ /* 0x002fe8000000003e */
[----:B------:R-:W-:Y:S04]  /*9300*/  FADD.FTZ R63, -R63, -RZ ;  /* 0x800000ff3f3f7221 */ /* 0x000fe80000010100 */
[----:B------:R-:W-:Y:S07]  /*9310*/  FFMA R62, R62, R63, R62 ;  /* 0x0000003f3e3e7223 */ /* 0x000fee000000003e */
.L_x_192:
[----:B------:R-:W-:Y:S05]  /*9320*/  BSYNC.RECONVERGENT B1 ;  /* 0x0000000000017941 */ /* 0x000fea0003800200 */
.L_x_190:
        /* <DEDUP_REMOVED lines=11> */
.L_x_194:
[----:B------:R-:W1:Y:S02]  /*93e0*/  MUFU.RCP R63, R72 ;  /* 0x00000048003f7308 */ /* 0x000e640000001000 */
[----:B-1----:R-:W-:Y:S04]  /*93f0*/  FFMA R64, R72, R63, -1 ;  /* 0xbf80000048407423 */ /* 0x002fe8000000003f */
[----:B------:R-:W-:Y:S04]  /*9400*/  FADD.FTZ R64, -R64, -RZ ;  /* 0x800000ff40407221 */ /* 0x000fe80000010100 */
[----:B------:R-:W-:Y:S07]  /*9410*/  FFMA R63, R63, R64, R63 ;  /* 0x000000403f3f7223 */ /* 0x000fee000000003f */
.L_x_195:
[----:B------:R-:W-:Y:S05]  /*9420*/  BSYNC.RECONVERGENT B1 ;  /* 0x0000000000017941 */ /* 0x000fea0003800200 */
.L_x_193:
        /* <DEDUP_REMOVED lines=9> */
[----:B------:R-:W-:Y:S05]  /*94c0*/  BRA `(.L_x_198) ;  /* 0x0000000000107947 */ /* 0x000fea0003800000 */
.L_x_197:
[----:B------:R-:W1:Y:S02]  /*94d0*/  MUFU.RCP R64, R71 ;  /* 0x0000004700407308 */ /* 0x000e640000001000 */
[----:B-1----:R-:W-:Y:S04]  /*94e0*/  FFMA R71, R71, R64, -1 ;  /* 0xbf80000047477423 */ /* 0x002fe80000000040 */
[----:B------:R-:W-:Y:S04]  /*94f0*/  FADD.FTZ R71, -R71, -RZ ;  /* 0x800000ff47477221 */ /* 0x000fe80000010100 */
[----:B------:R-:W-:Y:S07]  /*9500*/  FFMA R64, R64, R71, R64 ;  /* 0x0000004740407223 */ /* 0x000fee0000000040 */
.L_x_198:
[----:B------:R-:W-:Y:S05]  /*9510*/  BSYNC.RECONVERGENT B1 ;  /* 0x0000000000017941 */ /* 0x000fea0003800200 */
.L_x_196:
[----:B------:R-:W-:Y:S01]  /*9520*/  ISETP.NE.AND P0, PT, R155, RZ, PT ;  /* 0x000000ff9b00720c */ /* 0x000fe20003f05270 */
[----:B------:R-:W-:Y:S01]  /*9530*/  USHF.L.U32 UR8, UR40, 0xd, URZ ;  /* 0x0000000d28087899 */ /* 0x000fe200080006ff */
[----:B------:R-:W-:Y:S01]  /*9540*/  FMUL R32, R0, R32 ;  /* 0x0000002000207220 */ /* 0x000fe20000400000 */
[----:B------:R-:W-:Y:S01]  /*9550*/  FMUL R33, R2, R33 ;  /* 0x0000002102217220 */ /* 0x000fe20000400000 */
[----:B------:R-:W-:Y:S01]  /*9560*/  FMUL R34, R3, R34 ;  /* 0x0000002203227220 */ /* 0x000fe20000400000 */
[----:B------:R-:W-:Y:S01]  /*9570*/  FMUL R36, R7, R36 ;  /* 0x0000002407247220 */ /* 0x000fe20000400000 */
[----:B------:R-:W-:Y:S01]  /*9580*/  FMUL R37, R4, R37 ;  /* 0x0000002504257220 */ /* 0x000fe20000400000 */
[----:B------:R-:W-:Y:S01]  /*9590*/  IADD3 R0, PT, PT, R152, UR8, RZ ;  /* 0x0000000898007c10 */ /* 0x000fe2000fffe0ff */
[----:B------:R-:W-:Y:S01]  /*95a0*/  FMUL R38, R5, R38 ;  /* 0x0000002605267220 */ /* 0x000fe20000400000 */
        /* <DEDUP_REMOVED lines=8> */
[----:B------:R-:W-:Y:S01]  /*9630*/  F2FP.F16.F32.PACK_AB R12, R42, R41 ;  /* 0x000000292a0c723e */ /* 0x000fe200000000ff */
[----:B------:R-:W-:Y:S01]  /*9640*/  FMUL R15, R14, R47 ;  /* 0x0000002f0e0f7220 */ /* 0x000fe20000400000 */
[----:B------:R-:W-:Y:S01]  /*9650*/  F2FP.F16.F32.PACK_AB R13, R44, R43 ;  /* 0x0000002b2c0d723e */ /* 0x000fe200000000ff */
[----:B------:R-:W-:Y:S01]  /*9660*/  FMUL R48, R19, R48 ;  /* 0x0000003013307220 */ /* 0x000fe20000400000 */
[----:B------:R-:W-:Y:S01]  /*9670*/  F2FP.F16.F32.PACK_AB R19, R40, R39 ;  /* 0x000000272813723e */ /* 0x000fe200000000ff */
        /* <DEDUP_REMOVED lines=12> */
[----:B------:R1:W-:Y:S01]  /*9740*/  STS.128 [R152+UR8], R16 ;  /* 0x0000001098007988 */ /* 0x0003e20008000c08 */
[----:B------:R-:W-:Y:S01]  /*9750*/  F2FP.F16.F32.PACK_AB R15, R48, R15 ;  /* 0x0000000f300f723e */ /* 0x000fe200000000ff */
[--C-:B------:R-:W-:Y:S02]  /*9760*/  IMAD R2, R154, -0x10, R0.reuse ;  /* 0xfffffff09a027824 */ /* 0x100fe400078e0200 */
[----:B------:R-:W-:Y:S01]  /*9770*/  FMUL R4, R24, R57 ;  /* 0x0000003918047220 */ /* 0x000fe20000400000 */
[----:B------:R-:W-:Y:S01]  /*9780*/  FMUL R58, R25, R58 ;  /* 0x0000003a193a7220 */ /* 0x000fe20000400000 */
[----:B------:R-:W-:Y:S01]  /*9790*/  FMUL R5, R26, R59 ;  /* 0x0000003b1a057220 */ /* 0x000fe20000400000 */
[----:B------:R-:W-:Y:S01]  /*97a0*/  FMUL R60, R31, R60 ;  /* 0x0000003c1f3c7220 */ /* 0x000fe20000400000 */
[----:B------:R1:W-:Y:S01]  /*97b0*/  STS.128 [R2+0x10], R12 ;  /* 0x0000100c02007388 */ /* 0x0003e20000000c00 */
[----:B------:R-:W-:Y:S01]  /*97c0*/  FMUL R6, R28, R61 ;  /* 0x0000003d1c067220 */ /* 0x000fe20000400000 */
[----:B------:R-:W-:Y:S01]  /*97d0*/  FMUL R62, R29, R62 ;  /* 0x0000003e1d3e7220 */ /* 0x000fe20000400000 */
[----:B------:R-:W-:Y:S01]  /*97e0*/  FMUL R7, R30, R63 ;  /* 0x0000003f1e077220 */ /* 0x000fe20000400000 */
[----:B------:R-:W-:Y:S01]  /*97f0*/  FMUL R64, R35, R64 ;  /* 0x0000004023407220 */ /* 0x000fe20000400000 */
[----:B------:R-:W-:Y:S01]  /*9800*/  F2FP.F16.F32.PACK_AB R8, R50, R8 ;  /* 0x000000083208723e */ /* 0x000fe200000000ff */
[----:B------:R-:W-:Y:S01]  /*9810*/  IMAD R0, R153, -0x10, R0 ;  /* 0xfffffff099007824 */ /* 0x000fe200078e0200 */
[----:B------:R-:W-:Y:S01]  /*9820*/  F2FP.F16.F32.PACK_AB R9, R52, R9 ;  /* 0x000000093409723e */ /* 0x000fe200000000ff */
[----:B------:R-:W-:Y:S05]  /*9830*/  WARPSYNC.ALL ;  /* 0x0000000000007948 */ /* 0x000fea0003800000 */
[----:B------:R-:W-:Y:S01]  /*9840*/  F2FP.F16.F32.PACK_AB R10, R54, R10 ;  /* 0x0000000a360a723e */ /* 0x000fe200000000ff */
[----:B------:R-:W-:Y:S01]  /*9850*/  BSSY.RECONVERGENT B0, `(.L_x_199) ;  /* 0x0000020000007945 */ /* 0x000fe20003800200 */
[----:B------:R-:W-:Y:S02]  /*9860*/  F2FP.F16.F32.PACK_AB R11, R56, R11 ;  /* 0x0000000b380b723e */ /* 0x000fe400000000ff */
[----:B------:R-:W-:Y:S02]  /*9870*/  F2FP.F16.F32.PACK_AB R4, R58, R4 ;  /* 0x000000043a04723e */ /* 0x000fe400000000ff */
[----:B------:R-:W-:Y:S01]  /*9880*/  F2FP.F16.F32.PACK_AB R5, R60, R5 ;  /* 0x000000053c05723e */ /* 0x000fe200000000ff */
[----:B------:R1:W-:Y:S01]  /*9890*/  STS.128 [R0+0x20], R8 ;  /* 0x0000200800007388 */ /* 0x0003e20000000c00 */
[----:B------:R-:W-:Y:S02]  /*98a0*/  F2FP.F16.F32.PACK_AB R6, R62, R6 ;  /* 0x000000063e06723e */ /* 0x000fe400000000ff */
[----:B------:R-:W-:Y:S02]  /*98b0*/  F2FP.F16.F32.PACK_AB R7, R64, R7 ;  /* 0x000000074007723e */ /* 0x000fe400000000ff */
[----:B------:R-:W-:Y:S05]  /*98c0*/  LEA R3, R151, R2, 0x4 ;  /* 0x0000000297037211 */ /* 0x000fea00078e20ff */
[----:B------:R1:W-:Y:S01]  /*98d0*/  STS.128 [R3+0x10], R4 ;  /* 0x0000100403007388 */ /* 0x0003e20000000c00 */
[----:B------:R-:W-:Y:S01]  /*98e0*/  @!PT LDS RZ, [RZ] ;  /* 0x00000000fffff984 */ /* 0x000fe20000000800 */
[----:B------:R-:W-:Y:S01]  /*98f0*/  @!PT LDS RZ, [RZ] ;  /* 0x00000000fffff984 */ /* 0x000fe20000000800 */
[----:B------:R-:W-:Y:S01]  /*9900*/  @!PT LDS RZ, [RZ] ;  /* 0x00000000fffff984 */ /* 0x000fe20000000800 */
[----:B------:R-:W-:Y:S01]  /*9910*/  @!PT LDS RZ, [RZ] ;  /* 0x00000000fffff984 */ /* 0x000fe20000000800 */
[----:B------:R2:W-:Y:S06]  /*9920*/  MEMBAR.ALL.CTA ;  /* 0x0000000000007992 */ /* 0x0005ec0000008000 */
[----:B--2---:R-:W2:Y:S02]  /*9930*/  FENCE.VIEW.ASYNC.S ;  /* 0x00000000000073c6 */ /* 0x004ea40000000000 */
[----:B--2---:R-:W-:Y:S06]  /*9940*/  BAR.SYNC.DEFER_BLOCKING 0x1, 0x80 ;  /* 0x0042000000007b1d */ /* 0x004fec0000010000 */
[----:B------:R-:W-:Y:S05]  /*9950*/  @P0 BRA `(.L_x_200) ;  /* 0x00000000003c0947 */ /* 0x000fea0003800000 */
[----:B------:R-:W-:Y:S01]  /*9960*/  UIADD3 UR10, UP0, UPT, UR44, 0x680, URZ ;  /* 0x000006802c0a7890 */ /* 0x000fe2000ff1e0ff */
[----:B------:R-:W-:Y:S01]  /*9970*/  R2UR UR4, R133 ;  /* 0x00000000850472ca */ /* 0x000fe200000e0000 */
[----:B------:R-:W-:Y:S01]  /*9980*/  IMAD.IADD R67, R137, 0x1, R67 ;  /* 0x0000000189437824 */ /* 0x000fe200078e0243 */
[----:B------:R-:W-:Y:S01]  /*9990*/  R2UR UR6, R136 ;  /* 0x00000000880672ca */ /* 0x000fe200000e0000 */
[----:B------:R-:W-:Y:S01]  /*99a0*/  UIADD3.X UR11, UPT, UPT, URZ, UR45, URZ, UP0, !UPT ;  /* 0x0000002dff0b7290 */ /* 0x000fe200087fe4ff */
[----:B------:R-:W-:Y:S09]  /*99b0*/  PLOP3.LUT P0, PT, PT, PT, PT, 0x80, 0x8 ;  /* 0x000000000008781c */ /* 0x000ff20003f0f070 */
[----:B------:R-:W-:Y:S11]  /*99c0*/  UIADD3 UR4, UPT, UPT, UR4, 0x200, UR8 ;  /* 0x0000020004047890 */ /* 0x000ff6000fffe008 */
[----:B------:R-:W-:Y:S01]  /*99d0*/  @!UPT UIADD3 URZ, UPT, UPT, URZ, URZ, URZ ;  /* 0x000000fffffff290 */ /* 0x000fe2000fffe0ff */
.L_x_201:
[----:B------:R-:W-:Y:S02]  /*99e0*/  PLOP3.LUT P1, PT, P1, P0, PT, 0xf2, 0x2f ;  /* 0x00000000002f781c */ /* 0x000fe40000f21e72 */
[----:B------:R-:W-:Y:S01]  /*99f0*/  @P0 R2UR P1, UR5, R67 ;  /* 0x00000000430502ca */ /* 0x000fe20000020000 */
[----:B------:R-:W-:Y:S07]  /*9a00*/  UMOV UR7, UR36 ;  /* 0x0000002400077c82 */ /* 0x000fee0008000000 */
[----:B------:R-:W-:Y:S05]  /*9a10*/  @P0 PLOP3.LUT P0, PT, P1, PT, PT, 0x80, 0x8 ;  /* 0x000000000008081c */ /* 0x000fea0000f0f070 */
[----:B------:R2:W-:Y:S08]  /*9a20*/  UTMASTG.3D [UR4], [UR10] ;  /* 0x000000040a0073b5 */ /* 0x0005f00008010000 */
[----:B--2---:R-:W-:Y:S05]  /*9a30*/  @P0 BRA.U.ANY `(.L_x_201) ;  /* 0xfffffffd00e80947 */ /* 0x004fea000393ffff */
[----:B------:R0:W-:Y:S02]  /*9a40*/  UTMACMDFLUSH ;  /* 0x00000000000079b7 */ /* 0x0001e40000000000 */
.L_x_200:
[----:B------:R-:W-:Y:S05]  /*9a50*/  BSYNC.RECONVERGENT B0 ;  /* 0x0000000000007941 */ /* 0x000fea0003800200 */
.L_x_199:
[----:B------:R-:W-:Y:S01]  /*9a60*/  UIADD3 UR40, UPT, UPT, UR40, 0x1, URZ ;  /* 0x0000000128287890 */ /* 0x000fe2000fffe0ff */
[----:B------:R-:W-:Y:S01]  /*9a70*/  ISETP.NE.AND P0, PT, R155, RZ, PT ;  /* 0x000000ff9b00720c */ /* 0x000fe20003f05270 */
[----:B------:R-:W-:Y:S02]  /*9a80*/  BSSY.RECONVERGENT B0, `(.L_x_202) ;  /* 0x0000007000007945 */ /* 0x000fe40003800200 */
[----:B------:R-:W-:Y:S04]  /*9a90*/  UISETP.NE.AND UP0, UPT, UR40, 0x3, UPT ;  /* 0x000000032800788c */ /* 0x000fe8000bf05270 */
[----:B------:R-:W-:Y:S02]  /*9aa0*/  USEL UR4, URZ, 0x1, UP0 ;  /* 0x00000001ff047887 */ /* 0x000fe40008000000 */
[----:B------:R-:W-:Y:S02]  /*9ab0*/  USEL UR40, UR40, URZ, UP0 ;  /* 0x000000ff28287287 */ /* 0x000fe40008000000 */
[----:B------:R-:W-:Y:S02]  /*9ac0*/  ULOP3.LUT UR41, UR41, UR4, URZ, 0x3c, !UPT ;  /* 0x0000000429297292 */ /* 0x000fe4000f8e3cff */
[----:B------:R-:W-:Y:S10]  /*9ad0*/  @P0 BRA `(.L_x_203) ;  /* 0x0000000000040947 */ /* 0x000ff40003800000 */
[----:B------:R-:W-:Y:S04]  /*9ae0*/  DEPBAR.LE SB0, 0x1 ;  /* 0x000080400000791a */ /* 0x000fe80000000000 */
.L_x_203:
[----:B------:R-:W-:Y:S05]  /*9af0*/  BSYNC.RECONVERGENT B0 ;  /* 0x0000000000007941 */ /* 0x000fea0003800200 */
.L_x_202:
[----:B------:R-:W-:Y:S01]  /*9b00*/  BAR.SYNC.DEFER_BLOCKING 0x1, 0x80 ;  /* 0x0042000000007b1d */ /* 0x000fe20000010000 */
[----:B------:R-:W-:Y:S01]  /*9b10*/  ISETP.NE.AND P3, PT, R162, RZ, PT ;  /* 0x000000ffa200720c */ /* 0x000fe20003f65270 */
[----:B------:R-:W-:Y:S05]  /*9b20*/  VIADD R142, R142, 0x1 ;  /* 0x000000018e8e7836 */ /* 0x000fea0000000000 */
[----:B------:R-:W-:Y:S01]  /*9b30*/  ISETP.GE.U32.AND P0, PT, R142, 0x2, PT ;  /* 0x000000028e00780c */ /* 0x000fe20003f06070 */
[----:B------:R-:W-:Y:S11]  /*9b40*/  BSSY.RECONVERGENT B0, `(.L_x_204) ;  /* 0x000000a000007945 */ /* 0x000ff60003800200 */
[----:B------:R-:W-:Y:S01]  /*9b50*/  @!UPT UIADD3 URZ, UPT, UPT, URZ, URZ, URZ ;  /* 0x000000fffffff290 */ /* 0x000fe2000fffe0ff */
[----:B------:R-:W-:Y:S05]  /*9b60*/  @!P0 BRA `(.L_x_205) ;  /* 0x00000000001c8947 */ /* 0x000fea0003800000 */
[C---:B-1----:R-:W-:Y:S02]  /*9b70*/  @!P3 IMAD R0, R148.reuse, 0x8, R133 ;  /* 0x000000089400b824 */ /* 0x042fe400078e0285 */
[----:B------:R-:W-:Y:S02]  /*9b80*/  VIADD R148, R148, 0x1 ;  /* 0x0000000194947836 */ /* 0x000fe40000000000 */
[----:B------:R-:W-:Y:S03]  /*9b90*/  @!P3 VIADD R0, R0, 0x98 ;  /* 0x000000980000b836 */ /* 0x000fe60000000000 */
[----:B------:R-:W-:Y:S02]  /*9ba0*/  ISETP.NE.AND P0, PT, R148, 0x3, PT ;  /* 0x000000039400780c */ /* 0x000fe40003f05270 */
[----:B------:R-:W-:Y:S02]  /*9bb0*/  @!P3 PRMT R0, R134, 0x654, R0 ;  /* 0x000006548600b816 */ /* 0x000fe40000000000 */
[----:B------:R-:W-:Y:S02]  /*9bc0*/  SEL R148, R148, RZ, P0 ;  /* 0x000000ff94947207 */ /* 0x000fe40000000000 */
[----:B------:R2:W-:Y:S07]  /*9bd0*/  @!P3 SYNCS.ARRIVE.TRANS64.RED.A1T0 RZ, [R0+URZ], RZ ;  /* 0x000000ff00ffb9a7 */ /* 0x0005ee00081004ff */
.L_x_205:
[----:B------:R-:W-:Y:S05]  /*9be0*/  BSYNC.RECONVERGENT B0 ;  /* 0x0000000000007941 */ /* 0x000fea0003800200 */
.L_x_204:
[----:B------:R-:W-:Y:S01]  /*9bf0*/  ISETP.NE.AND P0, PT, R160, RZ, PT ;  /* 0x000000ffa000720c */ /* 0x000fe20003f05270 */
[----:B------:R-:W-:Y:S01]  /*9c00*/  IMAD.MOV.U32 R67, RZ, RZ, 0x20 ;  /* 0x00000020ff437424 */ /* 0x000fe200078e00ff */
[----:B------:R-:W-:Y:S02]  /*9c10*/  ISETP.NE.AND P2, PT, R159, RZ, PT ;  /* 0x000000ff9f00720c */ /* 0x000fe40003f45270 */
[----:B------:R-:W-:Y:S02]  /*9c20*/  PLOP3.LUT P1, PT, P3, P0, PT, 0xf8, 0x8f ;  /* 0x00000000008f781c */ /* 0x000fe40001f21f70 */
[----:B------:R-:W-:Y:S11]  /*9c30*/  SEL R143, R143, 0x1, P3 ;  /* 0x000000018f8f7807 */ /* 0x000ff60001800000 */
[----:B------:R-:W3:Y:S01]  /*9c40*/  @!P1 S2R R134, SR_CgaCtaId ;  /* 0x0000000000869919 */ /* 0x000ee20000008800 */
[----:B-12---:R-:W-:Y:S04]  /*9c50*/  @!P1 MOV R0, 0x400 ;  /* 0x0000040000009802 */ /* 0x006fe80000000f00 */
[----:B---3--:R-:W-:Y:S02]  /*9c60*/  @!P1 LEA R133, R134, R0, 0x18 ;  /* 0x0000000086859211 */ /* 0x008fe400078ec0ff */
[----:B------:R-:W-:Y:S03]  /*9c70*/  @!P1 SHF.L.U32 R0, R144, 0x1f, RZ ;  /* 0x0000001f90009819 */ /* 0x000fe600000006ff */
[----:B------:R-:W-:Y:S04]  /*9c80*/  @!P1 IMAD R2, R141, 0x8, R133 ;  /* 0x000000088d029824 */ /* 0x000fe800078e0285 */
[----:B------:R-:W1:Y:S02]  /*9c90*/  @!P1 SYNCS.PHASECHK.TRANS64.TRYWAIT P0, [R2+URZ+0x80], R0 ;  /* 0x00008000020095a7 */ /* 0x000e6400080011ff */
[----:B-1----:R-:W-:Y:S02]  /*9ca0*/  @!P1 SEL R143, RZ, 0x1, !P0 ;  /* 0x00000001ff8f9807 */ /* 0x002fe40004000000 */
[----:B------:R-:W-:Y:S02]  /*9cb0*/  PLOP3.LUT P1, PT, PT, PT, PT, 0x80, 0x8 ;  /* 0x000000000008781c */ /* 0x000fe40003f2f070 */
[----:B------:R-:W-:Y:S02]  /*9cc0*/  PLOP3.LUT P0, PT, PT, PT, PT, 0x8, 0x80 ;  /* 0x000000000080781c */ /* 0x000fe40003f0e170 */
[----:B------:R-:W-:Y:S01]  /*9cd0*/  P2R R160, PR, RZ, 0x2 ;  /* 0x00000002ffa07803 */ /* 0x000fe20000000000 */
[----:B------:R-:W-:Y:S10]  /*9ce0*/  @P2 BRA `(.L_x_206) ;  /* 0xffffffbc00482947 */ /* 0x000ff4000383ffff */
[----:B------:R-:W-:Y:S01]  /*9cf0*/  ISETP.NE.AND P2, PT, R158, RZ, PT ;  /* 0x000000ff9e00720c */ /* 0x000fe20003f45270 */
[----:B------:R-:W-:Y:S01]  /*9d00*/  UIADD3 UR37, UPT, UPT, UR37, 0x2, URZ ;  /* 0x0000000225257890 */ /* 0x000fe2000fffe0ff */
[----:B------:R-:W-:Y:S01]  /*9d10*/  ISETP.NE.AND P0, PT, R138, 0x2, PT ;  /* 0x000000028a00780c */ /* 0x000fe20003f05270 */
[----:B------:R-:W-:Y:S02]  /*9d20*/  IMAD.IADD R23, R145, 0x1, R114 ;  /* 0x0000000191177824 */ /* 0x000fe400078e0272 */
[----:B------:R-:W-:Y:S01]  /*9d30*/  IMAD.IADD R22, R146, 0x1, R115 ;  /* 0x0000000192167824 */ /* 0x000fe200078e0273 */
[----:B------:R-:W-:Y:S02]  /*9d40*/  SEL R0, RZ, 0x1, P0 ;  /* 0x00000001ff007807 */ /* 0x000fe40000000000 */
[----:B------:R-:W-:Y:S02]  /*9d50*/  SEL R138, R138, RZ, P0 ;  /* 0x000000ff8a8a7207 */ /* 0x000fe40000000000 */
[----:B------:R-:W-:-:S03]  /*9d60*/  LOP3.LUT R149, R149, R0, RZ, 0x3c, !PT ;  /* 0x0000000095957212 */ /* 0x000fc600078e3cff */
[----:B------:R-:W-:Y:S01]  /*9d70*/  @P2 R2UR UR36, R147 ;  /* 0x00000000932422ca */ /* 0x000fe200000e0000 */
[----:B------:R-:W-:-:S14]  /*9d80*/  @P2 BRA `(.L_x_207) ;  /* 0xffffffac00c02947 */ /* 0x000fdc000383ffff */
[----:B------:R-:W-:-:S09]  /*9d90*/  UISETP.NE.AND UP0, UPT, UR43, URZ, UPT ;  /* 0x000000ff2b00728c */ /* 0x000fd2000bf05270 */
[----:B------:R-:W-:Y:S05]  /*9da0*/  BRA.U !UP0, `(.L_x_208) ;  /* 0x0000000108487547 */ /* 0x000fea000b800000 */
[----:B------:R-:W1:Y:S02]  /*9db0*/  LDCU.64 UR4, c[0x0][0x890] ;  /* 0x00011200ff0477ac */ /* 0x000e640008000a00 */
[----:B-1----:R-:W-:-:S04]  /*9dc0*/  UISETP.NE.U32.AND UP0, UPT, UR4, URZ, UPT ;  /* 0x000000ff0400728c */ /* 0x002fc8000bf05070 */
[----:B------:R-:W-:-:S09]  /*9dd0*/  UISETP.NE.AND.EX UP0, UPT, UR5, URZ, UPT, UP0 ;  /* 0x000000ff0500728c */ /* 0x000fd2000bf05300 */
[----:B------:R-:W-:Y:S05]  /*9de0*/  BRA.U UP0, `(.L_x_209) ;  /* 0x00000001000c7547 */ /* 0x000fea000b800000 */
[----:B------:R-:W-:-:S13]  /*9df0*/  FSETP.NEU.AND P0, PT, R90, RZ, PT ;  /* 0x000000ff5a00720b */ /* 0x000fda0003f0d000 */
[----:B------:R-:W-:Y:S05]  /*9e00*/  @!P0 EXIT ;  /* 0x000000000000894d */ /* 0x000fea0003800000 */
[----:B------:R-:W-:Y:S05]  /*9e10*/  BRA `(.L_x_208) ;  /* 0x00000000002c7947 */ /* 0x000fea0003800000 */
.L_x_209:
[----:B------:R-:W-:Y:S01]  /*9e20*/  ISETP.NE.AND P0, PT, R135, RZ, PT ;  /* 0x000000ff8700720c */ /* 0x000fe20003f05270 */
[----:B------:R-:W-:-:S12]  /*9e30*/  BSSY.RECONVERGENT B0, `(.L_x_208) ;  /* 0x0000009000007945 */ /* 0x000fd80003800200 */
[----:B------:R-:W-:Y:S05]  /*9e40*/  @P0 BRA `(.L_x_210) ;  /* 0x0000000000140947 */ /* 0x000fea0003800000 */
[----:B------:R-:W1:Y:S02]  /*9e50*/  LDCU.64 UR4, c[0x0][0x888] ;  /* 0x00011100ff0477ac */ /* 0x000e640008000a00 */
[----:B-1----:R-:W-:-:S04]  /*9e60*/  ISETP.NE.U32.AND P0, PT, RZ, UR4, PT ;  /* 0x00000004ff007c0c */ /* 0x002fc8000bf05070 */
[----:B------:R-:W-:-:S13]  /*9e70*/  ISETP.NE.AND.EX P0, PT, RZ, UR5, PT, P0 ;  /* 0x00000005ff007c0c */ /* 0x000fda000bf05300 */
[----:B------:R-:W-:Y:S05]  /*9e80*/  @!P0 EXIT ;  /* 0x000000000000894d */ /* 0x000fea0003800000 */
[----:B------:R-:W-:Y:S05]  /*9e90*/  BRA `(.L_x_211) ;  /* 0x0000000000087947 */ /* 0x000fea0003800000 */
.L_x_210:
[----:B------:R-:W-:-:S13]  /*9ea0*/  FSETP.NEU.AND P0, PT, R90, RZ, PT ;  /* 0x000000ff5a00720b */ /* 0x000fda0003f0d000 */
[----:B------:R-:W-:Y:S05]  /*9eb0*/  @!P0 EXIT ;  /* 0x000000000000894d */ /* 0x000fea0003800000 */
.L_x_211:
[----:B------:R-:W-:Y:S05]  /*9ec0*/  BSYNC.RECONVERGENT B0 ;  /* 0x0000000000007941 */ /* 0x000fea0003800200 */
.L_x_208:
[----:B------:R-:W-:Y:S01]  /*9ed0*/  IMAD R0, R148, 0x8, R133 ;  /* 0x0000000894007824 */ /* 0x000fe200078e0285 */
[----:B------:R-:W-:-:S04]  /*9ee0*/  DEPBAR.LE SB0, 0x0 ;  /* 0x000080000000791a */ /* 0x000fc80000000000 */
[----:B------:R-:W-:-:S04]  /*9ef0*/  IADD3 R0, PT, PT, R0, 0x98, RZ ;  /* 0x0000009800007810 */ /* 0x000fc80007ffe0ff */
[----:B------:R-:W-:-:S04]  /*9f00*/  PRMT R0, R134, 0x654, R0 ;  /* 0x0000065486007816 */ /* 0x000fc80000000000 */
[----:B------:R-:W-:Y:S01]  /*9f10*/  SYNCS.ARRIVE.TRANS64.RED.A1T0 RZ, [R0+URZ], RZ ;  /* 0x000000ff00ff79a7 */ /* 0x000fe200081004ff */
[----:B------:R-:W-:Y:S05]  /*9f20*/  EXIT ;  /* 0x000000000000794d */ /* 0x000fea0003800000 */
.L_x_19:
[----:B----4-:R4:W1:Y:S02]  /*9f30*/  SYNCS.PHASECHK.TRANS64.TRYWAIT P0, [R2+URZ+0x130], R3 ;  /* 0x00013003020075a7 */ /* 0x01086400080011ff */
[----:B-1----:R-:W-:Y:S05]  /*9f40*/  @!P0 NANOSLEEP.SYNCS 0x989680 ;  /* 0x009896800000895d */ /* 0x002fea0003900000 */
[----:B------:R-:W1:Y:S02]  /*9f50*/  @!P0 SYNCS.PHASECHK.TRANS64 P0, [R2+URZ+0x130], R3 ;  /* 0x00013003020085a7 */ /* 0x000e6400080010ff */
[----:B-1----:R-:W-:Y:S05]  /*9f60*/  @!P0 BRA `(.L_x_19) ;  /* 0xfffffffc00f08947 */ /* 0x002fea000383ffff */
[----:B------:R-:W-:Y:S05]  /*9f70*/  BRA `(.L_x_212) ;  /* 0xffffff74009c7947 */ /* 0x000fea000383ffff */
.L_x_22:
[----:B-1----:R-:W-:-:S07]  /*9f80*/  MOV R2, UR33 ;  /* 0x0000002100027c02 */ /* 0x002fce0008000f00 */
.L_x_213:
[----:B-1----:R1:W4:Y:S02]  /*9f90*/  SYNCS.PHASECHK.TRANS64.TRYWAIT P0, [R2+URZ+0x40], R4 ;  /* 0x00004004020075a7 */ /* 0x00232400080011ff */
[----:B----4-:R-:W-:Y:S05]  /*9fa0*/  @!P0 NANOSLEEP.SYNCS 0x989680 ;  /* 0x009896800000895d */ /* 0x010fea0003900000 */
[----:B------:R-:W4:Y:S02]  /*9fb0*/  @!P0 SYNCS.PHASECHK.TRANS64 P0, [R2+URZ+0x40], R4 ;  /* 0x00004004020085a7 */ /* 0x000f2400080010ff */
[----:B----4-:R-:W-:Y:S05]  /*9fc0*/  @!P0 BRA `(.L_x_213) ;  /* 0xfffffffc00f08947 */ /* 0x010fea000383ffff */
[----:B------:R-:W-:Y:S05]  /*9fd0*/  BRA `(.L_x_21) ;  /* 0xffffff7400ec7947 */ /* 0x000fea000383ffff */
.L_x_28:
[----:B-1----:R-:W-:-:S07]  /*9fe0*/  MOV R2, UR17 ;  /* 0x0000001100027c02 */ /* 0x002fce0008000f00 */
.L_x_214:
[----:B-1----:R1:W4:Y:S02]  /*9ff0*/  SYNCS.PHASECHK.TRANS64.TRYWAIT P0, [R2+URZ+0x40], R4 ;  /* 0x00004004020075a7 */ /* 0x00232400080011ff */
[----:B----4-:R-:W-:Y:S05]  /*a000*/  @!P0 NANOSLEEP.SYNCS 0x989680 ;  /* 0x009896800000895d */ /* 0x010fea0003900000 */
[----:B------:R-:W4:Y:S02]  /*a010*/  @!P0 SYNCS.PHASECHK.TRANS64 P0, [R2+URZ+0x40], R4 ;  /* 0x00004004020085a7 */ /* 0x000f2400080010ff */
[----:B----4-:R-:W-:Y:S05]  /*a020*/  @!P0 BRA `(.L_x_214) ;  /* 0xfffffffc00f08947 */ /* 0x010fea000383ffff */
[----:B------:R-:W-:Y:S05]  /*a030*/  BRA `(.L_x_27) ;  /* 0xffffff7800987947 */ /* 0x000fea000383ffff */
.L_x_32:
[----:B-1----:R1:W4:Y:S02]  /*a040*/  SYNCS.PHASECHK.TRANS64.TRYWAIT P0, [R2+URZ+0xc0], R3 ;  /* 0x0000c003020075a7 */ /* 0x00232400080011ff */
[----:B----4-:R-:W-:Y:S05]  /*a050*/  @!P0 NANOSLEEP.SYNCS 0x989680 ;  /* 0x009896800000895d */ /* 0x010fea0003900000 */
[----:B------:R-:W4:Y:S02]  /*a060*/  @!P0 SYNCS.PHASECHK.TRANS64 P0, [R2+URZ+0xc0], R3 ;  /* 0x0000c003020085a7 */ /* 0x000f2400080010ff */
[----:B----4-:R-:W-:Y:S05]  /*a070*/  @!P0 BRA `(.L_x_32) ;  /* 0xfffffffc00f08947 */ /* 0x010fea000383ffff */
[----:B------:R-:W-:Y:S05]  /*a080*/  BRA `(.L_x_215) ;  /* 0xffffff7c00287947 */ /* 0x000fea000383ffff */
.L_x_36:
[----:B--2---:R-:W-:-:S07]  /*a090*/  MOV R0, UR4 ;  /* 0x0000000400007c02 */ /* 0x004fce0008000f00 */
.L_x_216:
[----:B-1----:R1:W2:Y:S02]  /*a0a0*/  SYNCS.PHASECHK.TRANS64.TRYWAIT P0, [R0+URZ], R2 ;  /* 0x00000002000075a7 */ /* 0x0022a400080011ff */
[----:B--2---:R-:W-:Y:S05]  /*a0b0*/  @!P0 NANOSLEEP.SYNCS 0x989680 ;  /* 0x009896800000895d */ /* 0x004fea0003900000 */
[----:B------:R-:W2:Y:S02]  /*a0c0*/  @!P0 SYNCS.PHASECHK.TRANS64 P0, [R0+URZ], R2 ;  /* 0x00000002000085a7 */ /* 0x000ea400080010ff */
[----:B--2---:R-:W-:Y:S05]  /*a0d0*/  @!P0 BRA `(.L_x_216) ;  /* 0xfffffffc00f08947 */ /* 0x004fea000383ffff */
[----:B------:R-:W-:Y:S05]  /*a0e0*/  BRA `(.L_x_217) ;  /* 0xffffff8000987947 */ /* 0x000fea000383ffff */
.L_x_37:
[----:B--2---:R-:W-:-:S07]  /*a0f0*/  MOV R0, UR4 ;  /* 0x0000000400007c02 */ /* 0x004fce0008000f00 */
.L_x_218:
[----:B-1----:R1:W2:Y:S02]  /*a100*/  SYNCS.PHASECHK.TRANS64.TRYWAIT P0, [R0+URZ], R3 ;  /* 0x00000003000075a7 */ /* 0x0022a400080011ff */
[----:B--2---:R-:W-:Y:S05]  /*a110*/  @!P0 NANOSLEEP.SYNCS 0x989680 ;  /* 0x009896800000895d */ /* 0x004fea0003900000 */
[----:B------:R-:W2:Y:S02]  /*a120*/  @!P0 SYNCS.PHASECHK.TRANS64 P0, [R0+URZ], R3 ;  /* 0x00000003000085a7 */ /* 0x000ea400080010ff */
[----:B--2---:R-:W-:Y:S05]  /*a130*/  @!P0 BRA `(.L_x_218) ;  /* 0xfffffffc00f08947 */ /* 0x004fea000383ffff */
[----:B------:R-:W-:Y:S05]  /*a140*/  BRA `(.L_x_219) ;  /* 0xffffff8000a47947 */ /* 0x000fea000383ffff */
.L_x_38:
[----:B--2---:R-:W-:-:S07]  /*a150*/  MOV R0, UR4 ;  /* 0x0000000400007c02 */ /* 0x004fce0008000f00 */
.L_x_220:
[----:B-1----:R1:W2:Y:S02]  /*a160*/  SYNCS.PHASECHK.TRANS64.TRYWAIT P0, [R0+URZ], R3 ;  /* 0x00000003000075a7 */ /* 0x0022a400080011ff */
[----:B--2---:R-:W-:Y:S05]  /*a170*/  @!P0 NANOSLEEP.SYNCS 0x989680 ;  /* 0x009896800000895d */ /* 0x004fea0003900000 */
[----:B------:R-:W2:Y:S02]  /*a180*/  @!P0 SYNCS.PHASECHK.TRANS64 P0, [R0+URZ], R3 ;  /* 0x00000003000085a7 */ /* 0x000ea400080010ff */
[----:B--2---:R-:W-:Y:S05]  /*a190*/  @!P0 BRA `(.L_x_220) ;  /* 0xfffffffc00f08947 */ /* 0x004fea000383ffff */
[----:B------:R-:W-:Y:S05]  /*a1a0*/  BRA `(.L_x_221) ;  /* 0xffffff8000b07947 */ /* 0x000fea000383ffff */
.L_x_39:
[----:B--2---:R-:W-:-:S07]  /*a1b0*/  MOV R0, UR4 ;  /* 0x0000000400007c02 */ /* 0x004fce0008000f00 */
.L_x_222:
[----:B-1----:R1:W2:Y:S02]  /*a1c0*/  SYNCS.PHASECHK.TRANS64.TRYWAIT P0, [R0+URZ], R3 ;  /* 0x00000003000075a7 */ /* 0x0022a400080011ff */
[----:B--2---:R-:W-:Y:S05]  /*a1d0*/  @!P0 NANOSLEEP.SYNCS 0x989680 ;  /* 0x009896800000895d */ /* 0x004fea0003900000 */
[----:B------:R-:W2:Y:S02]  /*a1e0*/  @!P0 SYNCS.PHASECHK.TRANS64 P0, [R0+URZ], R3 ;  /* 0x00000003000085a7 */ /* 0x000ea400080010ff */
[----:B--2---:R-:W-:Y:S05]  /*a1f0*/  @!P0 BRA `(.L_x_222) ;  /* 0xfffffffc00f08947 */ /* 0x004fea000383ffff */
[----:B------:R-:W-:Y:S05]  /*a200*/  BRA `(.L_x_223) ;  /* 0xffffff8000bc7947 */ /* 0x000fea000383ffff */
.L_x_40:
[----:B--2---:R-:W-:-:S07]  /*a210*/  MOV R0, UR4 ;  /* 0x0000000400007c02 */ /* 0x004fce0008000f00 */
.L_x_224:
[----:B-1----:R1:W2:Y:S02]  /*a220*/  SYNCS.PHASECHK.TRANS64.TRYWAIT P0, [R0+URZ], R3 ;  /* 0x00000003000075a7 */ /* 0x0022a400080011ff */
[----:B--2---:R-:W-:Y:S05]  /*a230*/  @!P0 NANOSLEEP.SYNCS 0x989680 ;  /* 0x009896800000895d */ /* 0x004fea0003900000 */
[----:B------:R-:W2:Y:S02]  /*a240*/  @!P0 SYNCS.PHASECHK.TRANS64 P0, [R0+URZ], R3 ;  /* 0x00000003000085a7 */ /* 0x000ea400080010ff */
[----:B--2---:R-:W-:Y:S05]  /*a250*/  @!P0 BRA `(.L_x_224) ;  /* 0xfffffffc00f08947 */ /* 0x004fea000383ffff */
[----:B------:R-:W-:Y:S05]  /*a260*/  BRA `(.L_x_225) ;  /* 0xffffff8000c87947 */ /* 0x000fea000383ffff */
.L_x_41:
[----:B--2---:R-:W-:-:S07]  /*a270*/  MOV R0, UR4 ;  /* 0x0000000400007c02 */ /* 0x004fce0008000f00 */
.L_x_226:
[----:B-1----:R1:W2:Y:S02]  /*a280*/  SYNCS.PHASECHK.TRANS64.TRYWAIT P0, [R0+URZ], R3 ;  /* 0x00000003000075a7 */ /* 0x0022a400080011ff */
[----:B--2---:R-:W-:Y:S05]  /*a290*/  @!P0 NANOSLEEP.SYNCS 0x989680 ;  /* 0x009896800000895d */ /* 0x004fea0003900000 */
[----:B------:R-:W2:Y:S02]  /*a2a0*/  @!P0 SYNCS.PHASECHK.TRANS64 P0, [R0+URZ], R3 ;  /* 0x00000003000085a7 */ /* 0x000ea400080010ff */
[----:B--2---:R-:W-:Y:S05]  /*a2b0*/  @!P0 BRA `(.L_x_226) ;  /* 0xfffffffc00f08947 */ /* 0x004fea000383ffff */
[----:B------:R-:W-:Y:S05]  /*a2c0*/  BRA `(.L_x_227) ;  /* 0xffffff8000d47947 */ /* 0x000fea000383ffff */
.L_x_42:
[----:B--2---:R-:W-:-:S07]  /*a2d0*/  MOV R0, UR4 ;  /* 0x0000000400007c02 */ /* 0x004fce0008000f00 */
.L_x_228:
[----:B-1----:R1:W2:Y:S02]  /*a2e0*/  SYNCS.PHASECHK.TRANS64.TRYWAIT P0, [R0+URZ], R3 ;  /* 0x00000003000075a7 */ /* 0x0022a400080011ff */
[----:B--2---:R-:W-:Y:S05]  /*a2f0*/  @!P0 NANOSLEEP.SYNCS 0x989680 ;  /* 0x009896800000895d */ /* 0x004fea0003900000 */
[----:B------:R-:W2:Y:S02]  /*a300*/  @!P0 SYNCS.PHASECHK.TRANS64 P0, [R0+URZ], R3 ;  /* 0x00000003000085a7 */ /* 0x000ea400080010ff */
[----:B--2---:R-:W-:Y:S05]  /*a310*/  @!P0 BRA `(.L_x_228) ;  /* 0xfffffffc00f08947 */ /* 0x004fea000383ffff */
[----:B------:R-:W-:Y:S05]  /*a320*/  BRA `(.L_x_229) ;  /* 0xffffff8000e07947 */ /* 0x000fea000383ffff */
.L_x_45:
[----:B-1----:R1:W2:Y:S02]  /*a330*/  SYNCS.PHASECHK.TRANS64.TRYWAIT P0, [R0+URZ+0x120], R4 ;  /* 0x00012004000075a7 */ /* 0x0022a400080011ff */
[----:B--2---:R-:W-:Y:S05]  /*a340*/  @!P0 NANOSLEEP.SYNCS 0x989680 ;  /* 0x009896800000895d */ /* 0x004fea0003900000 */
[----:B------:R-:W2:Y:S02]  /*a350*/  @!P0 SYNCS.PHASECHK.TRANS64 P0, [R0+URZ+0x120], R4 ;  /* 0x00012004000085a7 */ /* 0x000ea400080010ff */
[----:B--2---:R-:W-:Y:S05]  /*a360*/  @!P0 BRA `(.L_x_45) ;  /* 0xfffffffc00f08947 */ /* 0x004fea000383ffff */
[----:B------:R-:W-:Y:S05]  /*a370*/  BRA `(.L_x_230) ;  /* 0xffffff84003c7947 */ /* 0x000fea000383ffff */
.L_x_46:
[----:B------:R-:W-:-:S07]  /*a380*/  MOV R0, UR5 ;  /* 0x0000000500007c02 */ /* 0x000fce0008000f00 */
.L_x_231:
[----:B-1----:R1:W2:Y:S02]  /*a390*/  SYNCS.PHASECHK.TRANS64.TRYWAIT P0, [R0+URZ+0xd0], R5 ;  /* 0x0000d005000075a7 */ /* 0x0022a400080011ff */
[----:B--2---:R-:W-:Y:S05]  /*a3a0*/  @!P0 NANOSLEEP.SYNCS 0x989680 ;  /* 0x009896800000895d */ /* 0x004fea0003900000 */
[----:B------:R-:W2:Y:S02]  /*a3b0*/  @!P0 SYNCS.PHASECHK.TRANS64 P0, [R0+URZ+0xd0], R5 ;  /* 0x0000d005000085a7 */ /* 0x000ea400080010ff */
[----:B--2---:R-:W-:Y:S05]  /*a3c0*/  @!P0 BRA `(.L_x_231) ;  /* 0xfffffffc00f08947 */ /* 0x004fea000383ffff */
[----:B------:R-:W-:Y:S05]  /*a3d0*/  BRA `(.L_x_232) ;  /* 0xffffff84004c7947 */ /* 0x000fea000383ffff */
.L_x_47:
[----:B-1----:R1:W2:Y:S02]  /*a3e0*/  SYNCS.PHASECHK.TRANS64.TRYWAIT P1, [R0+URZ+0xc0], R4 ;  /* 0x0000c004000075a7 */ /* 0x0022a400080211ff */
[----:B--2---:R-:W-:Y:S05]  /*a3f0*/  @!P1 NANOSLEEP.SYNCS 0x989680 ;  /* 0x009896800000995d */ /* 0x004fea0003900000 */
[----:B------:R-:W2:Y:S02]  /*a400*/  @!P1 SYNCS.PHASECHK.TRANS64 P1, [R0+URZ+0xc0], R4 ;  /* 0x0000c004000095a7 */ /* 0x000ea400080210ff */
[----:B--2---:R-:W-:Y:S05]  /*a410*/  @!P1 BRA `(.L_x_47) ;  /* 0xfffffffc00f09947 */ /* 0x004fea000383ffff */
[----:B------:R-:W-:Y:S05]  /*a420*/  BRA `(.L_x_233) ;  /* 0xffffff84007c7947 */ /* 0x000fea000383ffff */
.L_x_50:
[----:B------:R-:W-:-:S07]  /*a430*/  MOV R0, UR5 ;  /* 0x0000000500007c02 */ /* 0x000fce0008000f00 */
.L_x_234:
[----:B-1----:R1:W2:Y:S02]  /*a440*/  SYNCS.PHASECHK.TRANS64.TRYWAIT P0, [R0+URZ+0xd0], R2 ;  /* 0x0000d002000075a7 */ /* 0x0022a400080011ff */
[----:B--2---:R-:W-:Y:S05]  /*a450*/  @!P0 NANOSLEEP.SYNCS 0x989680 ;  /* 0x009896800000895d */ /* 0x004fea0003900000 */
[----:B------:R-:W2:Y:S02]  /*a460*/  @!P0 SYNCS.PHASECHK.TRANS64 P0, [R0+URZ+0xd0], R2 ;  /* 0x0000d002000085a7 */ /* 0x000ea400080010ff */
[----:B--2---:R-:W-:Y:S05]  /*a470*/  @!P0 BRA `(.L_x_234) ;  /* 0xfffffffc00f08947 */ /* 0x004fea000383ffff */
[----:B------:R-:W-:Y:S05]  /*a480*/  BRA `(.L_x_49) ;  /* 0xffffff8400d07947 */ /* 0x000fea000383ffff */
.L_x_57:
[----:B-1----:R1:W2:Y:S02]  /*a490*/  SYNCS.PHASECHK.TRANS64.TRYWAIT P1, [R0+URZ+0xc0], R2 ;  /* 0x0000c002000075a7 */ /* 0x0022a400080211ff */
[----:B--2---:R-:W-:Y:S05]  /*a4a0*/  @!P1 NANOSLEEP.SYNCS 0x989680 ;  /* 0x009896800000995d */ /* 0x004fea0003900000 */
[----:B------:R-:W2:Y:S02]  /*a4b0*/  @!P1 SYNCS.PHASECHK.TRANS64 P1, [R0+URZ+0xc0], R2 ;  /* 0x0000c002000095a7 */ /* 0x000ea400080210ff */
[----:B--2---:R-:W-:Y:S05]  /*a4c0*/  @!P1 BRA `(.L_x_57) ;  /* 0xfffffffc00f09947 */ /* 0x004fea000383ffff */
[----:B------:R-:W-:Y:S05]  /*a4d0*/  BRA `(.L_x_235) ;  /* 0xffffff8c00407947 */ /* 0x000fea000383ffff */
.L_x_58:
[----:B------:R-:W-:-:S07]  /*a4e0*/  MOV R2, UR7 ;  /* 0x0000000700027c02 */ /* 0x000fce0008000f00 */
.L_x_236:
[----:B-1----:R1:W2:Y:S02]  /*a4f0*/  SYNCS.PHASECHK.TRANS64.TRYWAIT P0, [R2+URZ+0x100], R0 ;  /* 0x00010000020075a7 */ /* 0x0022a400080011ff */
[----:B--2---:R-:W-:Y:S05]  /*a500*/  @!P0 NANOSLEEP.SYNCS 0x989680 ;  /* 0x009896800000895d */ /* 0x004fea0003900000 */
[----:B------:R-:W2:Y:S02]  /*a510*/  @!P0 SYNCS.PHASECHK.TRANS64 P0, [R2+URZ+0x100], R0 ;  /* 0x00010000020085a7 */ /* 0x000ea400080010ff */
[----:B--2---:R-:W-:Y:S05]  /*a520*/  @!P0 BRA `(.L_x_236) ;  /* 0xfffffffc00f08947 */ /* 0x004fea000383ffff */
[----:B------:R-:W-:Y:S05]  /*a530*/  BRA `(.L_x_237) ;  /* 0xffffff8c00787947 */ /* 0x000fea000383ffff */
.L_x_61:
[----:B------:R-:W-:Y:S07]  /*a540*/  MOV R0, UR6 ;  /* 0x0000000600007c02 */ /* 0x000fee0008000f00 */
.L_x_238:
[----:B-1----:R1:W2:Y:S02]  /*a550*/  SYNCS.PHASECHK.TRANS64.TRYWAIT P0, [R0+URZ], R2 ;  /* 0x00000002000075a7 */ /* 0x0022a400080011ff */
[----:B--2---:R-:W-:Y:S05]  /*a560*/  @!P0 NANOSLEEP.SYNCS 0x989680 ;  /* 0x009896800000895d */ /* 0x004fea0003900000 */
[----:B------:R-:W2:Y:S02]  /*a570*/  @!P0 SYNCS.PHASECHK.TRANS64 P0, [R0+URZ], R2 ;  /* 0x00000002000085a7 */ /* 0x000ea400080010ff */
[----:B--2---:R-:W-:Y:S05]  /*a580*/  @!P0 BRA `(.L_x_238) ;  /* 0xfffffffc00f08947 */ /* 0x004fea000383ffff */
[----:B------:R-:W-:Y:S05]  /*a590*/  BRA `(.L_x_60) ;  /* 0xffffff8c00947947 */ /* 0x000fea000383ffff */
.L_x_64:
[----:B------:R-:W-:-:S07]  /*a5a0*/  MOV R0, UR6 ;  /* 0x0000000600007c02 */ /* 0x000fce0008000f00 */
.L_x_239:
[----:B--2---:R2:W4:Y:S02]  /*a5b0*/  SYNCS.PHASECHK.TRANS64.TRYWAIT P0, [R0+URZ], R2 ;  /* 0x00000002000075a7 */ /* 0x00452400080011ff */
[----:B----4-:R-:W-:Y:S05]  /*a5c0*/  @!P0 NANOSLEEP.SYNCS 0x989680 ;  /* 0x009896800000895d */ /* 0x010fea0003900000 */
[----:B------:R-:W4:Y:S02]  /*a5d0*/  @!P0 SYNCS.PHASECHK.TRANS64 P0, [R0+URZ], R2 ;  /* 0x00000002000085a7 */ /* 0x000f2400080010ff */
[----:B----4-:R-:W-:Y:S05]  /*a5e0*/  @!P0 BRA `(.L_x_239) ;  /* 0xfffffffc00f08947 */ /* 0x010fea000383ffff */
[----:B------:R-:W-:Y:S05]  /*a5f0*/  BRA `(.L_x_240) ;  /* 0xffffff9000707947 */ /* 0x000fea000383ffff */
.L_x_65:
[----:B------:R-:W-:-:S07]  /*a600*/  MOV R0, UR6 ;  /* 0x0000000600007c02 */ /* 0x000fce0008000f00 */
.L_x_241:
[----:B-1----:R1:W2:Y:S02]  /*a610*/  SYNCS.PHASECHK.TRANS64.TRYWAIT P0, [R0+URZ], R3 ;  /* 0x00000003000075a7 */ /* 0x0022a400080011ff */
[----:B--2---:R-:W-:Y:S05]  /*a620*/  @!P0 NANOSLEEP.SYNCS 0x989680 ;  /* 0x009896800000895d */ /* 0x004fea0003900000 */
[----:B------:R-:W2:Y:S02]  /*a630*/  @!P0 SYNCS.PHASECHK.TRANS64 P0, [R0+URZ], R3 ;  /* 0x00000003000085a7 */ /* 0x000ea400080010ff */
[----:B--2---:R-:W-:Y:S05]  /*a640*/  @!P0 BRA `(.L_x_241) ;  /* 0xfffffffc00f08947 */ /* 0x004fea000383ffff */
[----:B------:R-:W-:Y:S05]  /*a650*/  BRA `(.L_x_242) ;  /* 0xffffff90007c7947 */ /* 0x000fea000383ffff */
.L_x_66:
[----:B------:R-:W-:-:S07]  /*a660*/  MOV R0, UR6 ;  /* 0x0000000600007c02 */ /* 0x000fce0008000f00 */
.L_x_243:
[----:B-1----:R1:W2:Y:S02]  /*a670*/  SYNCS.PHASECHK.TRANS64.TRYWAIT P0, [R0+URZ], R3 ;  /* 0x00000003000075a7 */ /* 0x0022a400080011ff */
[----:B--2---:R-:W-:Y:S05]  /*a680*/  @!P0 NANOSLEEP.SYNCS 0x989680 ;  /* 0x009896800000895d */ /* 0x004fea0003900000 */
[----:B------:R-:W2:Y:S02]  /*a690*/  @!P0 SYNCS.PHASECHK.TRANS64 P0, [R0+URZ], R3 ;  /* 0x00000003000085a7 */ /* 0x000ea400080010ff */
[----:B--2---:R-:W-:Y:S05]  /*a6a0*/  @!P0 BRA `(.L_x_243) ;  /* 0xfffffffc00f08947 */ /* 0x004fea000383ffff */
[----:B------:R-:W-:Y:S05]  /*a6b0*/  BRA `(.L_x_244) ;  /* 0xffffff9000887947 */ /* 0x000fea000383ffff */
.L_x_67:
[----:B-1----:R-:W-:-:S07]  /*a6c0*/  MOV R0, UR7 ;  /* 0x0000000700007c02 */ /* 0x002fce0008000f00 */
.L_x_245:
[----:B-1----:R1:W2:Y:S02]  /*a6d0*/  SYNCS.PHASECHK.TRANS64.TRYWAIT P0, [R0+URZ], R2 ;  /* 0x00000002000075a7 */ /* 0x0022a400080011ff */
[----:B--2---:R-:W-:Y:S05]  /*a6e0*/  @!P0 NANOSLEEP.SYNCS 0x989680 ;  /* 0x009896800000895d */ /* 0x004fea0003900000 */
[----:B------:R-:W2:Y:S02]  /*a6f0*/  @!P0 SYNCS.PHASECHK.TRANS64 P0, [R0+URZ], R2 ;  /* 0x00000002000085a7 */ /* 0x000ea400080010ff */
[----:B--2---:R-:W-:Y:S05]  /*a700*/  @!P0 BRA `(.L_x_245) ;  /* 0xfffffffc00f08947 */ /* 0x004fea000383ffff */
[----:B------:R-:W-:Y:S05]  /*a710*/  BRA `(.L_x_246) ;  /* 0xffffff9000947947 */ /* 0x000fea000383ffff */
.L_x_72:
[----:B--2---:R2:W3:Y:S02]  /*a720*/  SYNCS.PHASECHK.TRANS64.TRYWAIT P0, [R0+URZ+0xc0], R2 ;  /* 0x0000c002000075a7 */ /* 0x0044e400080011ff */
[----:B---3--:R-:W-:Y:S05]  /*a730*/  @!P0 NANOSLEEP.SYNCS 0x989680 ;  /* 0x009896800000895d */ /* 0x008fea0003900000 */
[----:B------:R-:W3:Y:S02]  /*a740*/  @!P0 SYNCS.PHASECHK.TRANS64 P0, [R0+URZ+0xc0], R2 ;  /* 0x0000c002000085a7 */ /* 0x000ee400080010ff */
[----:B---3--:R-:W-:Y:S05]  /*a750*/  @!P0 BRA `(.L_x_72) ;  /* 0xfffffffc00f08947 */ /* 0x008fea000383ffff */
[----:B------:R-:W-:Y:S05]  /*a760*/  BRA `(.L_x_247) ;  /* 0xffffff9400907947 */ /* 0x000fea000383ffff */
.L_x_75:
[----:B------:R-:W-:Y:S07]  /*a770*/  MOV R0, UR13 ;  /* 0x0000000d00007c02 */ /* 0x000fee0008000f00 */
.L_x_248:
[----:B--2---:R2:W3:Y:S02]  /*a780*/  SYNCS.PHASECHK.TRANS64.TRYWAIT P0, [R0+URZ+0xb8], R2 ;  /* 0x0000b802000075a7 */ /* 0x0044e400080011ff */
[----:B---3--:R-:W-:Y:S05]  /*a790*/  @!P0 NANOSLEEP.SYNCS 0x989680 ;  /* 0x009896800000895d */ /* 0x008fea0003900000 */
[----:B------:R-:W3:Y:S02]  /*a7a0*/  @!P0 SYNCS.PHASECHK.TRANS64 P0, [R0+URZ+0xb8], R2 ;  /* 0x0000b802000085a7 */ /* 0x000ee400080010ff */
[----:B---3--:R-:W-:Y:S05]  /*a7b0*/  @!P0 BRA `(.L_x_248) ;  /* 0xfffffffc00f08947 */ /* 0x008fea000383ffff */
[----:B------:R-:W-:Y:S05]  /*a7c0*/  BRA `(.L_x_74) ;  /* 0xffffff9800707947 */ /* 0x000fea000383ffff */
.L_x_78:
[----:B------:R-:W-:Y:S07]  /*a7d0*/  MOV R0, UR16 ;  /* 0x0000001000007c02 */ /* 0x000fee0008000f00 */
.L_x_249:
[----:B-1----:R1:W2:Y:S02]  /*a7e0*/  SYNCS.PHASECHK.TRANS64.TRYWAIT P0, [R0+URZ+0x98], R9 ;  /* 0x00009809000075a7 */ /* 0x0022a400080011ff */
[----:B--2---:R-:W-:Y:S05]  /*a7f0*/  @!P0 NANOSLEEP.SYNCS 0x989680 ;  /* 0x009896800000895d */ /* 0x004fea0003900000 */
[----:B------:R-:W2:Y:S02]  /*a800*/  @!P0 SYNCS.PHASECHK.TRANS64 P0, [R0+URZ+0x98], R9 ;  /* 0x00009809000085a7 */ /* 0x000ea400080010ff */
[----:B--2---:R-:W-:Y:S05]  /*a810*/  @!P0 BRA `(.L_x_249) ;  /* 0xfffffffc00f08947 */ /* 0x004fea000383ffff */
[----:B------:R-:W-:Y:S05]  /*a820*/  BRA `(.L_x_250) ;  /* 0xffffff9800e87947 */ /* 0x000fea000383ffff */
.L_x_79:
[----:B------:R-:W-:Y:S07]  /*a830*/  MOV R0, UR14 ;  /* 0x0000000e00007c02 */ /* 0x000fee0008000f00 */
.L_x_251:
[----:B-1----:R1:W2:Y:S02]  /*a840*/  SYNCS.PHASECHK.TRANS64.TRYWAIT P0, [R0+URZ+0x98], R22 ;  /* 0x00009816000075a7 */ /* 0x0022a400080011ff */
[----:B--2---:R-:W-:Y:S05]  /*a850*/  @!P0 NANOSLEEP.SYNCS 0x989680 ;  /* 0x009896800000895d */ /* 0x004fea0003900000 */
[----:B------:R-:W2:Y:S02]  /*a860*/  @!P0 SYNCS.PHASECHK.TRANS64 P0, [R0+URZ+0x98], R22 ;  /* 0x00009816000085a7 */ /* 0x000ea400080010ff */
[----:B--2---:R-:W-:Y:S05]  /*a870*/  @!P0 BRA `(.L_x_251) ;  /* 0xfffffffc00f08947 */ /* 0x004fea000383ffff */
[----:B------:R-:W-:Y:S05]  /*a880*/  BRA `(.L_x_252) ;  /* 0xffffff9c00887947 */ /* 0x000fea000383ffff */
.L_x_81:
[----:B------:R-:W-:-:S07]  /*a890*/  MOV R0, UR4 ;  /* 0x0000000400007c02 */ /* 0x000fce0008000f00 */
.L_x_253:
[----:B-1----:R1:W3:Y:S02]  /*a8a0*/  SYNCS.PHASECHK.TRANS64.TRYWAIT P0, [R0+URZ], R2 ;  /* 0x00000002000075a7 */ /* 0x0022e400080011ff */
[----:B---3--:R-:W-:Y:S05]  /*a8b0*/  @!P0 NANOSLEEP.SYNCS 0x989680 ;  /* 0x009896800000895d */ /* 0x008fea0003900000 */
[----:B------:R-:W3:Y:S02]  /*a8c0*/  @!P0 SYNCS.PHASECHK.TRANS64 P0, [R0+URZ], R2 ;  /* 0x00000002000085a7 */ /* 0x000ee400080010ff */
[----:B---3--:R-:W-:Y:S05]  /*a8d0*/  @!P0 BRA `(.L_x_253) ;  /* 0xfffffffc00f08947 */ /* 0x008fea000383ffff */
[----:B------:R-:W-:Y:S05]  /*a8e0*/  BRA `(.L_x_254) ;  /* 0xffffffa000147947 */ /* 0x000fea000383ffff */
.L_x_82:
[----:B------:R-:W-:-:S07]  /*a8f0*/  MOV R0, UR4 ;  /* 0x0000000400007c02 */ /* 0x000fce0008000f00 */
.L_x_255:
[----:B-1----:R1:W3:Y:S02]  /*a900*/  SYNCS.PHASECHK.TRANS64.TRYWAIT P0, [R0+URZ], R2 ;  /* 0x00000002000075a7 */ /* 0x0022e400080011ff */
[----:B---3--:R-:W-:Y:S05]  /*a910*/  @!P0 NANOSLEEP.SYNCS 0x989680 ;  /* 0x009896800000895d */ /* 0x008fea0003900000 */
[----:B------:R-:W3:Y:S02]  /*a920*/  @!P0 SYNCS.PHASECHK.TRANS64 P0, [R0+URZ], R2 ;  /* 0x00000002000085a7 */ /* 0x000ee400080010ff */
[----:B---3--:R-:W-:Y:S05]  /*a930*/  @!P0 BRA `(.L_x_255) ;  /* 0xfffffffc00f08947 */ /* 0x008fea000383ffff */
[----:B------:R-:W-:Y:S05]  /*a940*/  BRA `(.L_x_256) ;  /* 0xffffffa000207947 */ /* 0x000fea000383ffff */
.L_x_84:
[----:B-1----:R1:W2:Y:S02]  /*a950*/  SYNCS.PHASECHK.TRANS64.TRYWAIT P0, [R0+URZ+0xc0], R2 ;  /* 0x0000c002000075a7 */ /* 0x0022a400080011ff */
[----:B--2---:R-:W-:Y:S05]  /*a960*/  @!P0 NANOSLEEP.SYNCS 0x989680 ;  /* 0x009896800000895d */ /* 0x004fea0003900000 */
[----:B------:R-:W2:Y:S02]  /*a970*/  @!P0 SYNCS.PHASECHK.TRANS64 P0, [R0+URZ+0xc0], R2 ;  /* 0x0000c002000085a7 */ /* 0x000ea400080010ff */
[----:B--2---:R-:W-:Y:S05]  /*a980*/  @!P0 BRA `(.L_x_84) ;  /* 0xfffffffc00f08947 */ /* 0x004fea000383ffff */
[----:B------:R-:W-:Y:S05]  /*a990*/  BRA `(.L_x_257) ;  /* 0xffffffa000dc7947 */ /* 0x000fea000383ffff */
.L_x_98:
[----:B-1----:R1:W2:Y:S02]  /*a9a0*/  SYNCS.PHASECHK.TRANS64.TRYWAIT P0, [R2+URZ+0x80], R0 ;  /* 0x00008000020075a7 */ /* 0x0022a400080011ff */
[----:B--2---:R-:W-:Y:S05]  /*a9b0*/  @!P0 NANOSLEEP.SYNCS 0x989680 ;  /* 0x009896800000895d */ /* 0x004fea0003900000 */
[----:B------:R-:W2:Y:S02]  /*a9c0*/  @!P0 SYNCS.PHASECHK.TRANS64 P0, [R2+URZ+0x80], R0 ;  /* 0x00008000020085a7 */ /* 0x000ea400080010ff */
[----:B--2---:R-:W-:Y:S05]  /*a9d0*/  @!P0 BRA `(.L_x_98) ;  /* 0xfffffffc00f08947 */ /* 0x004fea000383ffff */
[----:B------:R-:W-:Y:S05]  /*a9e0*/  BRA `(.L_x_97) ;  /* 0xffffffb000587947 */ /* 0x000fea000383ffff */
.L_x_101:
[----:B--2---:R2:W1:Y:S02]  /*a9f0*/  SYNCS.PHASECHK.TRANS64.TRYWAIT P0, [R88+URZ+0xe0], R0 ;  /* 0x0000e000580075a7 */ /* 0x00446400080011ff */
[----:B-1----:R-:W-:Y:S05]  /*aa00*/  @!P0 NANOSLEEP.SYNCS 0x989680 ;  /* 0x009896800000895d */ /* 0x002fea0003900000 */
[----:B------:R-:W1:Y:S02]  /*aa10*/  @!P0 SYNCS.PHASECHK.TRANS64 P0, [R88+URZ+0xe0], R0 ;  /* 0x0000e000580085a7 */ /* 0x000e6400080010ff */
[----:B-1----:R-:W-:Y:S05]  /*aa20*/  @!P0 BRA `(.L_x_101) ;  /* 0xfffffffc00f08947 */ /* 0x002fea000383ffff */
[----:B------:R-:W-:Y:S05]  /*aa30*/  BRA `(.L_x_100) ;  /* 0xffffffb000b47947 */ /* 0x000fea000383ffff */
        .weak           $__internal_0_$__cuda_sm10x_tcgen05_guardrail_trap_col_being_dealloced_not_returned_by_alloc
        .type           $__internal_0_$__cuda_sm10x_tcgen05_guardrail_trap_col_being_dealloced_not_returned_by_alloc,@function
        .size           $__internal_0_$__cuda_sm10x_tcgen05_guardrail_trap_col_being_dealloced_not_returned_by_alloc,($__internal_1_$__cuda_sm10x_tcgen05_guardrail_trap_phase_invalid_during_alloc - $__internal_0_$__cuda_sm10x_tcgen05_guardrail_trap_col_being_dealloced_not_returned_by_alloc)
$__internal_0_$__cuda_sm10x_tcgen05_guardrail_trap_col_being_dealloced_not_returned_by_alloc:
[----:B------:R-:W-:Y:S05]  /*aa40*/  BPT.TRAP 0x1 ;  /* 0x000000040000795c */ /* 0x000fea0000300000 */
[----:B------:R-:W-:-:S04]  /*aa50*/  HFMA2 R3, -RZ, RZ, 0, 0 ;  /* 0x00000000ff037431 */ /* 0x000fc800000001ff */
[----:B------:R-:W-:Y:S05]  /*aa60*/  RET.REL.NODEC R2 `(_ZN7cutlass13device_kernelINS_4gemm6kernel13GemmUniversalIN4cute5tupleIJiiiiEEENS1_10collective13CollectiveMmaINS1_35MainloopSm100TmaUmmaWarpSpecializedILi8ELi2ELi4ENS5_IJNS4_1CILi1EEESB_SB_EEEEENS5_IJNSA_ILi128EEENSA_ILi64EEESF_EEENS_6half_tENS5_IJlSB_lEEESH_SI_NS4_8TiledMMAINS4_8MMA_AtomIJNS4_20SM100_MMA_F16BF16_SSISH_SH_fLi128ELi64ELNS4_4UMMA5MajorE0ELSN_0ELNSM_7ScaleInE0ELSO_0EEEEEENS4_6LayoutISC_NS5_IJNSA_ILi0EEESS_SS_EEEEENS5_IJNS4_10UnderscoreESV_SV_EEEEENS4_13SM90_TMA_LOADENS4_14ComposedLayoutINS4_7SwizzleILi3ELi4ELi3EEENS4_18smem_ptr_flag_bitsILi16EEENSR_INS5_IJNSA_ILi8EEESF_EEENS5_IJSF_SB_EEEEEEEvNS4_8identityESY_S18_vS19_EENS_8epilogue10collective18CollectiveEpilogueINS1B_23Sm100TmaWarpSpecializedILi3ELi2ELi32ELb1ELb0EEEJSG_NS5_IJNSR_ISE_SB_EENSR_INSA_ILi32EEESB_EEEEESH_SI_SH_SI_NS1B_6fusion15FusionCallbacksIS1F_NS1K_13LinCombEltActINS1B_6thread4SiLuESH_fSH_fLNS_15FloatRoundStyleE2EEESG_S1J_JEEENS4_5SM1004TMEM4LOAD26SM100_TMEM_LOAD_32dp32b32xESY_NSZ_INS10_ILi2ELi4ELi3EEES13_NSR_INS5_IJS14_S1H_EEENS5_IJS1H_SB_EEEEEEENS4_39AutoVectorizingCopyWithAssumedAlignmentILi128EEENS4_14SM90_TMA_STOREES20_S22_S22_EEEvvEEEEvNT_6ParamsE) ;  /* 0xffffff5402647950 */ /* 0x000fea0003c3ffff */
        .weak           $__internal_1_$__cuda_sm10x_tcgen05_guardrail_trap_phase_invalid_during_alloc
        .type           $__internal_1_$__cuda_sm10x_tcgen05_guardrail_trap_phase_invalid_during_alloc,@function
        .size           $__internal_1_$__cuda_sm10x_tcgen05_guardrail_trap_phase_invalid_during_alloc,($__internal_2_$__cuda_sm10x_tcgen05_guardrail_trap_unallocated_columns_being_dealloced - $__internal_1_$__cuda_sm10x_tcgen05_guardrail_trap_phase_invalid_during_alloc)
$__internal_1_$__cuda_sm10x_tcgen05_guardrail_trap_phase_invalid_during_alloc:
[----:B------:R-:W-:Y:S05]  /*aa70*/  BPT.TRAP 0x1 ;  /* 0x000000040000795c */ /* 0x000fea0000300000 */
[----:B------:R-:W-:-:S04]  /*aa80*/  MOV R3, 0x0 ;  /* 0x0000000000037802 */ /* 0x000fc80000000f00 */
[----:B------:R-:W-:Y:S05]  /*aa90*/  RET.REL.NODEC R2 `(_ZN7cutlass13device_kernelINS_4gemm6kernel13GemmUniversalIN4cute5tupleIJiiiiEEENS1_10collective13CollectiveMmaINS1_35MainloopSm100TmaUmmaWarpSpecializedILi8ELi2ELi4ENS5_IJNS4_1CILi1EEESB_SB_EEEEENS5_IJNSA_ILi128EEENSA_ILi64EEESF_EEENS_6half_tENS5_IJlSB_lEEESH_SI_NS4_8TiledMMAINS4_8MMA_AtomIJNS4_20SM100_MMA_F16BF16_SSISH_SH_fLi128ELi64ELNS4_4UMMA5MajorE0ELSN_0ELNSM_7ScaleInE0ELSO_0EEEEEENS4_6LayoutISC_NS5_IJNSA_ILi0EEESS_SS_EEEEENS5_IJNS4_10UnderscoreESV_SV_EEEEENS4_13SM90_TMA_LOADENS4_14ComposedLayoutINS4_7SwizzleILi3ELi4ELi3EEENS4_18smem_ptr_flag_bitsILi16EEENSR_INS5_IJNSA_ILi8EEESF_EEENS5_IJSF_SB_EEEEEEEvNS4_8identityESY_S18_vS19_EENS_8epilogue10collective18CollectiveEpilogueINS1B_23Sm100TmaWarpSpecializedILi3ELi2ELi32ELb1ELb0EEEJSG_NS5_IJNSR_ISE_SB_EENSR_INSA_ILi32EEESB_EEEEESH_SI_SH_SI_NS1B_6fusion15FusionCallbacksIS1F_NS1K_13LinCombEltActINS1B_6thread4SiLuESH_fSH_fLNS_15FloatRoundStyleE2EEESG_S1J_JEEENS4_5SM1004TMEM4LOAD26SM100_TMEM_LOAD_32dp32b32xESY_NSZ_INS10_ILi2ELi4ELi3EEES13_NSR_INS5_IJS14_S1H_EEENS5_IJS1H_SB_EEEEEEENS4_39AutoVectorizingCopyWithAssumedAlignmentILi128EEENS4_14SM90_TMA_STOREES20_S22_S22_EEEvvEEEEvNT_6ParamsE) ;  /* 0xffffff5402587950 */ /* 0x000fea0003c3ffff */
        .weak           $__internal_2_$__cuda_sm10x_tcgen05_guardrail_trap_unallocated_columns_being_dealloced
        .type           $__internal_2_$__cuda_sm10x_tcgen05_guardrail_trap_unallocated_columns_being_dealloced,@function
        .size           $__internal_2_$__cuda_sm10x_tcgen05_guardrail_trap_unallocated_columns_being_dealloced,($__internal_3_$__cuda_sm20_rcp_rn_f32_slowpath - $__internal_2_$__cuda_sm10x_tcgen05_guardrail_trap_unallocated_columns_being_dealloced)
$__internal_2_$__cuda_sm10x_tcgen05_guardrail_trap_unallocated_columns_being_dealloced:
[----:B------:R-:W-:Y:S05]  /*aaa0*/  BPT.TRAP 0x1 ;  /* 0x000000040000795c */ /* 0x000fea0000300000 */
[----:B------:R-:W-:-:S04]  /*aab0*/  HFMA2 R3, -RZ, RZ, 0, 0 ;  /* 0x00000000ff037431 */ /* 0x000fc800000001ff */
[----:B------:R-:W-:Y:S05]  /*aac0*/  RET.REL.NODEC R2 `(_ZN7cutlass13device_kernelINS_4gemm6kernel13GemmUniversalIN4cute5tupleIJiiiiEEENS1_10collective13CollectiveMmaINS1_35MainloopSm100TmaUmmaWarpSpecializedILi8ELi2ELi4ENS5_IJNS4_1CILi1EEESB_SB_EEEEENS5_IJNSA_ILi128EEENSA_ILi64EEESF_EEENS_6half_tENS5_IJlSB_lEEESH_SI_NS4_8TiledMMAINS4_8MMA_AtomIJNS4_20SM100_MMA_F16BF16_SSISH_SH_fLi128ELi64ELNS4_4UMMA5MajorE0ELSN_0ELNSM_7ScaleInE0ELSO_0EEEEEENS4_6LayoutISC_NS5_IJNSA_ILi0EEESS_SS_EEEEENS5_IJNS4_10UnderscoreESV_SV_EEEEENS4_13SM90_TMA_LOADENS4_14ComposedLayoutINS4_7SwizzleILi3ELi4ELi3EEENS4_18smem_ptr_flag_bitsILi16EEENSR_INS5_IJNSA_ILi8EEESF_EEENS5_IJSF_SB_EEEEEEEvNS4_8identityESY_S18_vS19_EENS_8epilogue10collective18CollectiveEpilogueINS1B_23Sm100TmaWarpSpecializedILi3ELi2ELi32ELb1ELb0EEEJSG_NS5_IJNSR_ISE_SB_EENSR_INSA_ILi32EEESB_EEEEESH_SI_SH_SI_NS1B_6fusion15FusionCallbacksIS1F_NS1K_13LinCombEltActINS1B_6thread4SiLuESH_fSH_fLNS_15FloatRoundStyleE2EEESG_S1J_JEEENS4_5SM1004TMEM4LOAD26SM100_TMEM_LOAD_32dp32b32xESY_NSZ_INS10_ILi2ELi4ELi3EEES13_NSR_INS5_IJS14_S1H_EEENS5_IJS1H_SB_EEEEEEENS4_39AutoVectorizingCopyWithAssumedAlignmentILi128EEENS4_14SM90_TMA_STOREES20_S22_S22_EEEvvEEEEvNT_6ParamsE) ;  /* 0xffffff54024c7950 */ /* 0x000fea0003c3ffff */
        .weak           $__internal_3_$__cuda_sm20_rcp_rn_f32_slowpath
        .type           $__internal_3_$__cuda_sm20_rcp_rn_f32_slowpath,@function
        .size           $__internal_3_$__cuda_sm20_rcp_rn_f32_slowpath,(.L_x_263 - $__internal_3_$__cuda_sm20_rcp_rn_f32_slowpath)
$__internal_3_$__cuda_sm20_rcp_rn_f32_slowpath:
[----:B------:R-:W-:Y:S01]  /*aad0*/  IMAD.SHL.U32 R79, R82, 0x2, RZ ;  /* 0x00000002524f7824 */ /* 0x000fe200078e00ff */
[----:B------:R-:W-:Y:S04]  /*aae0*/  BSSY.RECONVERGENT B0, `(.L_x_258) ;  /* 0x0000030000007945 */ /* 0x000fe80003800200 */
[----:B------:R-:W-:-:S04]  /*aaf0*/  SHF.R.U32.HI R79, RZ, 0x18, R79 ;  /* 0x00000018ff4f7819 */ /* 0x000fc8000001164f */
[----:B------:R-:W-:-:S13]  /*ab00*/  ISETP.NE.U32.AND P0, PT, R79, RZ, PT ;  /* 0x000000ff4f00720c */ /* 0x000fda0003f05070 */
[----:B------:R-:W-:Y:S05]  /*ab10*/  @P0 BRA `(.L_x_259) ;  /* 0x0000000000280947 */ /* 0x000fea0003800000 */
[----:B------:R-:W-:-:S04]  /*ab20*/  SHF.L.U32 R64, R82, 0x1, RZ ;  /* 0x0000000152407819 */ /* 0x000fc800000006ff */
[----:B------:R-:W-:-:S13]  /*ab30*/  ISETP.NE.AND P0, PT, R64, RZ, PT ;  /* 0x000000ff4000720c */ /* 0x000fda0003f05270 */
[----:B------:R-:W-:Y:S01]  /*ab40*/  @P0 FFMA R79, R82, 1.84467440737095516160e+19, RZ ;  /* 0x5f800000524f0823 */ /* 0x000fe200000000ff */
[----:B------:R-:W-:Y:S08]  /*ab50*/  @!P0 MUFU.RCP R80, R82 ;  /* 0x0000005200508308 */ /* 0x000ff00000001000 */
[----:B------:R-:W1:Y:S02]  /*ab60*/  @P0 MUFU.RCP R64, R79 ;  /* 0x0000004f00400308 */ /* 0x000e640000001000 */
[----:B-1----:R-:W-:-:S04]  /*ab70*/  @P0 FFMA R79, R79, R64, -1 ;  /* 0xbf8000004f4f0423 */ /* 0x002fc80000000040 */
[----:B------:R-:W-:-:S04]  /*ab80*/  @P0 FADD.FTZ R79, -R79, -RZ ;  /* 0x800000ff4f4f0221 */ /* 0x000fc80000010100 */
[----:B------:R-:W-:-:S04]  /*ab90*/  @P0 FFMA R79, R64, R79, R64 ;  /* 0x0000004f404f0223 */ /* 0x000fc80000000040 */
[----:B------:R-:W-:Y:S01]  /*aba0*/  @P0 FFMA R80, R79, 1.84467440737095516160e+19, RZ ;  /* 0x5f8000004f500823 */ /* 0x000fe200000000ff */
[----:B------:R-:W-:Y:S05]  /*abb0*/  BRA `(.L_x_260) ;  /* 0x0000000000887947 */ /* 0x000fea0003800000 */
.L_x_259:
[----:B------:R-:W-:-:S04]  /*abc0*/  IADD3 R64, PT, PT, R79, -0xfd, RZ ;  /* 0xffffff034f407810 */ /* 0x000fc80007ffe0ff */
[----:B------:R-:W-:-:S13]  /*abd0*/  ISETP.GT.U32.AND P0, PT, R64, 0x1, PT ;  /* 0x000000014000780c */ /* 0x000fda0003f04070 */
[----:B------:R-:W-:Y:S05]  /*abe0*/  @P0 BRA `(.L_x_261) ;  /* 0x0000000000780947 */ /* 0x000fea0003800000 */
[----:B------:R-:W-:Y:S01]  /*abf0*/  LOP3.LUT R83, R82, 0x7fffff, RZ, 0xc0, !PT ;  /* 0x007fffff52537812 */ /* 0x000fe200078ec0ff */
[----:B------:R-:W-:Y:S02]  /*ac00*/  IMAD.MOV.U32 R80, RZ, RZ, 0x3 ;  /* 0x00000003ff507424 */ /* 0x000fe400078e00ff */
[----:B------:R-:W-:Y:S01]  /*ac10*/  VIADD R79, R79, 0xffffff04 ;  /* 0xffffff044f4f7836 */ /* 0x000fe20000000000 */
[----:B------:R-:W-:Y:S02]  /*ac20*/  LOP3.LUT R83, R83, 0x3f800000, RZ, 0xfc, !PT ;  /* 0x3f80000053537812 */ /* 0x000fe400078efcff */
[----:B------:R-:W-:Y:S02]  /*ac30*/  SHF.L.U32 R80, R80, R64, RZ ;  /* 0x0000004050507219 */ /* 0x000fe400000006ff */
[----:B------:R-:W1:Y:S02]  /*ac40*/  MUFU.RCP R84, R83 ;  /* 0x0000005300547308 */ /* 0x000e640000001000 */
[----:B-1----:R-:W-:-:S04]  /*ac50*/  FFMA R83, R83, R84, -1 ;  /* 0xbf80000053537423 */ /* 0x002fc80000000054 */
[----:B------:R-:W-:-:S04]  /*ac60*/  FADD.FTZ R83, -R83, -RZ ;  /* 0x800000ff53537221 */ /* 0x000fc80000010100 */
[CCC-:B------:R-:W-:Y:S01]  /*ac70*/  FFMA.RM R91, R84.reuse, R83.reuse, R84.reuse ;  /* 0x00000053545b7223 */ /* 0x1c0fe20000004054 */
[----:B------:R-:W-:-:S04]  /*ac80*/  FFMA.RP R83, R84, R83, R84 ;  /* 0x0000005354537223 */ /* 0x000fc80000008054 */
[C---:B------:R-:W-:Y:S02]  /*ac90*/  LOP3.LUT R84, R91.reuse, 0x7fffff, RZ, 0xc0, !PT ;  /* 0x007fffff5b547812 */ /* 0x040fe400078ec0ff */
[----:B------:R-:W-:Y:S02]  /*aca0*/  FSETP.NEU.FTZ.AND P0, PT, R91, R83, PT ;  /* 0x000000535b00720b */ /* 0x000fe40003f1d000 */
[----:B------:R-:W-:Y:S02]  /*acb0*/  LOP3.LUT R84, R84, 0x800000, RZ, 0xfc, !PT ;  /* 0x0080000054547812 */ /* 0x000fe400078efcff */
[----:B------:R-:W-:Y:S02]  /*acc0*/  SEL R83, RZ, 0xffffffff, !P0 ;  /* 0xffffffffff537807 */ /* 0x000fe40004000000 */
[----:B------:R-:W-:Y:S02]  /*acd0*/  LOP3.LUT R80, R80, R84, RZ, 0xc0, !PT ;  /* 0x0000005450507212 */ /* 0x000fe400078ec0ff */
[----:B------:R-:W-:Y:S01]  /*ace0*/  SHF.R.U32.HI R79, RZ, R79, R84 ;  /* 0x0000004fff4f7219 */ /* 0x000fe20000011654 */
[----:B------:R-:W-:Y:S01]  /*acf0*/  IMAD.MOV R83, RZ, RZ, -R83 ;  /* 0x000000ffff537224 */ /* 0x000fe200078e0a53 */
[----:B------:R-:W-:-:S04]  /*ad00*/  SHF.R.U32.HI R80, RZ, R64, R80 ;  /* 0x00000040ff507219 */ /* 0x000fc80000011650 */
[----:B------:R-:W-:Y:S02]  /*ad10*/  LOP3.LUT P1, RZ, R83, R64, R84, 0xf8, !PT ;  /* 0x0000004053ff7212 */ /* 0x000fe4000782f854 */
[C---:B------:R-:W-:Y:S02]  /*ad20*/  LOP3.LUT P2, RZ, R80.reuse, 0x1, RZ, 0xc0, !PT ;  /* 0x0000000150ff7812 */ /* 0x040fe4000784c0ff */
[----:B------:R-:W-:-:S04]  /*ad30*/  LOP3.LUT P0, RZ, R80, 0x2, RZ, 0xc0, !PT ;  /* 0x0000000250ff7812 */ /* 0x000fc8000780c0ff */
[----:B------:R-:W-:-:S04]  /*ad40*/  PLOP3.LUT P0, PT, P2, P1, P0, 0xe0, 0x0 ;  /* 0x000000000000781c */ /* 0x000fc80001703c00 */
[----:B------:R-:W-:-:S05]  /*ad50*/  SEL R64, RZ, 0x1, !P0 ;  /* 0x00000001ff407807 */ /* 0x000fca0004000000 */
[----:B------:R-:W-:-:S05]  /*ad60*/  IMAD.MOV R64, RZ, RZ, -R64 ;  /* 0x000000ffff407224 */ /* 0x000fca00078e0a40 */
[----:B------:R-:W-:-:S13]  /*ad70*/  ISETP.GE.AND P0, PT, R64, RZ, PT ;  /* 0x000000ff4000720c */ /* 0x000fda0003f06270 */
[----:B------:R-:W-:Y:S01]  /*ad80*/  @!P0 VIADD R79, R79, 0x1 ;  /* 0x000000014f4f8836 */ /* 0x000fe20000000000 */
[----:B------:R-:W-:-:S13]  /*ad90*/  LOP3.LUT P0, RZ, R82, 0x7fffff, RZ, 0xc0, !PT ;  /* 0x007fffff52ff7812 */ /* 0x000fda000780c0ff */
[----:B------:R-:W-:-:S05]  /*ada0*/  @!P0 IMAD.SHL.U32 R79, R79, 0x2, RZ ;  /* 0x000000024f4f8824 */ /* 0x000fca00078e00ff */
[----:B------:R-:W-:Y:S01]  /*adb0*/  LOP3.LUT R80, R79, 0x80000000, R82, 0xf8, !PT ;  /* 0x800000004f507812 */ /* 0x000fe200078ef852 */
[----:B------:R-:W-:Y:S05]  /*adc0*/  BRA `(.L_x_260) ;  /* 0x0000000000047947 */ /* 0x000fea0003800000 */
.L_x_261:
[----:B------:R1:W2:Y:S02]  /*add0*/  MUFU.RCP R80, R82 ;  /* 0x0000005200507308 */ /* 0x0002a40000001000 */
.L_x_260:
[----:B------:R-:W-:Y:S05]  /*ade0*/  BSYNC.RECONVERGENT B0 ;  /* 0x0000000000007941 */ /* 0x000fea0003800200 */
.L_x_258:
[----:B--2---:R-:W-:Y:S02]  /*adf0*/  MOV R64, R80 ;  /* 0x0000005000407202 */ /* 0x004fe40000000f00 */
[----:B------:R-:W-:Y:S01]  /*ae00*/  MOV R80, R81 ;  /* 0x0000005100507202 */ /* 0x000fe20000000f00 */
[----:B------:R-:W-:-:S04]  /*ae10*/  HFMA2 R81, -RZ, RZ, 0, 0 ;  /* 0x00000000ff517431 */ /* 0x000fc800000001ff */
[----:B-1----:R-:W-:Y:S05]  /*ae20*/  RET.REL.NODEC R80 `(_ZN7cutlass13device_kernelINS_4gemm6kernel13GemmUniversalIN4cute5tupleIJiiiiEEENS1_10collective13CollectiveMmaINS1_35MainloopSm100TmaUmmaWarpSpecializedILi8ELi2ELi4ENS5_IJNS4_1CILi1EEESB_SB_EEEEENS5_IJNSA_ILi128EEENSA_ILi64EEESF_EEENS_6half_tENS5_IJlSB_lEEESH_SI_NS4_8TiledMMAINS4_8MMA_AtomIJNS4_20SM100_MMA_F16BF16_SSISH_SH_fLi128ELi64ELNS4_4UMMA5MajorE0ELSN_0ELNSM_7ScaleInE0ELSO_0EEEEEENS4_6LayoutISC_NS5_IJNSA_ILi0EEESS_SS_EEEEENS5_IJNS4_10UnderscoreESV_SV_EEEEENS4_13SM90_TMA_LOADENS4_14ComposedLayoutINS4_7SwizzleILi3ELi4ELi3EEENS4_18smem_ptr_flag_bitsILi16EEENSR_INS5_IJNSA_ILi8EEESF_EEENS5_IJSF_SB_EEEEEEEvNS4_8identityESY_S18_vS19_EENS_8epilogue10collective18CollectiveEpilogueINS1B_23Sm100TmaWarpSpecializedILi3ELi2ELi32ELb1ELb0EEEJSG_NS5_IJNSR_ISE_SB_EENSR_INSA_ILi32EEESB_EEEEESH_SI_SH_SI_NS1B_6fusion15FusionCallbacksIS1F_NS1K_13LinCombEltActINS1B_6thread4SiLuESH_fSH_fLNS_15FloatRoundStyleE2EEESG_S1J_JEEENS4_5SM1004TMEM4LOAD26SM100_TMEM_LOAD_32dp32b32xESY_NSZ_INS10_ILi2ELi4ELi3EEES13_NSR_INS5_IJS14_S1H_EEENS5_IJS1H_SB_EEEEEEENS4_39AutoVectorizingCopyWithAssumedAlignmentILi128EEENS4_14SM90_TMA_STOREES20_S22_S22_EEEvvEEEEvNT_6ParamsE) ;  /* 0xffffff5050747950 */ /* 0x002fea0003c3ffff */
.L_x_262:
[----:B------:R-:W-:-:S00]  /*ae30*/  BRA `(.L_x_262) ;  /* 0xfffffffc00fc7947 */ /* 0x000fc0000383ffff */
[----:B------:R-:W-:-:S00]  /*ae40*/  NOP ;  /* 0x0000000000007918 */ /* 0x000fc00000000000 */
        /* <DEDUP_REMOVED lines=11> */
.L_x_263:


//--------------------- .nv.global.init           --------------------------
	.section	.nv.global.init,"aw",@progbits
.nv.global.init:
	.type		$str$27,@object
	.size		$str$27,($str$28 - $str$27)
$str$27:
        /*0000*/ 	.byte	0x28, 0x61, 0x64, 0x64, 0x72, 0x65, 0x73, 0x73, 0x20, 0x26, 0x20, 0x6d, 0x61, 0x73, 0x6b, 0x29
        /*0010*/ 	.byte	0x20, 0x3d, 0x3d, 0x20, 0x30, 0x00
	.type		$str$28,@object
	.size		$str$28,($str$26 - $str$28)
$str$28:
        /*0016*/ 	.byte	0x2f, 0x74, 0x6d, 0x70, 0x2f, 0x63, 0x75, 0x74, 0x6c, 0x61, 0x73, 0x73, 0x5f, 0x73, 0x77, 0x65
        /*0026*/ 	.byte	0x65, 0x70, 0x5f, 0x73, 0x72, 0x63, 0x2f, 0x69, 0x6e, 0x63, 0x6c, 0x75, 0x64, 0x65, 0x2f, 0x63
        /*0036*/ 	.byte	0x75, 0x74, 0x65, 0x2f, 0x70, 0x6f, 0x69, 0x6e, 0x74, 0x65, 0x72, 0x5f, 0x66, 0x6c, 0x61, 0x67
        /*0046*/ 	.byte	0x67, 0x65, 0x64, 0x2e, 0x68, 0x70, 0x70, 0x00
	.type		$str$26,@object
	.size		$str$26,($str$25 - $str$26)
$str$26:
        /*004e*/ 	.byte	0x2f, 0x74, 0x6d, 0x70, 0x2f, 0x63, 0x75, 0x74, 0x6c, 0x61, 0x73, 0x73, 0x5f, 0x73, 0x77, 0x65
        /*005e*/ 	.byte	0x65, 0x70, 0x5f, 0x73, 0x72, 0x63, 0x2f, 0x69, 0x6e, 0x63, 0x6c, 0x75, 0x64, 0x65, 0x2f, 0x63
        /*006e*/ 	.byte	0x75, 0x74, 0x65, 0x2f, 0x61, 0x74, 0x6f, 0x6d, 0x2f, 0x63, 0x6f, 0x70, 0x79, 0x5f, 0x74, 0x72
        /*007e*/ 	.byte	0x61, 0x69, 0x74, 0x73, 0x5f, 0x73, 0x6d, 0x31, 0x30, 0x30, 0x2e, 0x68, 0x70, 0x70, 0x00
	.type		$str$25,@object
	.size		$str$25,(__unnamed_1 - $str$25)
$str$25:
        /*008d*/ 	.byte	0x28, 0x28, 0x75, 0x69, 0x6e, 0x74, 0x33, 0x32, 0x5f, 0x74, 0x28, 0x74, 0x68, 0x72, 0x65, 0x61
        /*009d*/ 	.byte	0x64, 0x49, 0x64, 0x78, 0x2e, 0x78, 0x29, 0x20, 0x2f, 0x20, 0x33, 0x32, 0x29, 0x20, 0x25, 0x20
        /*00ad*/ 	.byte	0x34, 0x29, 0x20, 0x3d, 0x3d, 0x20, 0x28, 0x28, 0x28, 0x74, 0x6d, 0x65, 0x6d, 0x5f, 0x61, 0x64
        /*00bd*/ 	.byte	0x64, 0x72, 0x20, 0x3e, 0x3e, 0x20, 0x31, 0x36, 0x29, 0x20, 0x2f, 0x20, 0x33, 0x32, 0x29, 0x20
        /*00cd*/ 	.byte	0x25, 0x20, 0x34, 0x29, 0x00
	.type		__unnamed_1,@object
	.size		__unnamed_1,(__unnamed_2 - __unnamed_1)
__unnamed_1:
        /*00d2*/ 	.byte	0x61, 0x75, 0x74, 0x6f, 0x20, 0x63, 0x75, 0x74, 0x65, 0x3a, 0x3a, 0x61, 0x73, 0x5f, 0x70, 0x6f
        /* <DEDUP_REMOVED lines=24> */
        /*0262*/ 	.byte	0x3e, 0x3e, 0x3e, 0x3e, 0x5d, 0x00
	.type		__unnamed_2,@object
	.size		__unnamed_2,(.L_2 - __unnamed_2)
__unnamed_2:
        /* <DEDUP_REMOVED lines=42> */
        /*0508*/ 	.byte	0x3e, 0x3e, 0x5d, 0x00
.L_2:


//--------------------- .nv.shared._ZN7cutlass13device_kernelINS_4gemm6kernel13GemmUniversalIN4cute5tupleIJiiiiEEENS1_10collective13CollectiveMmaINS1_35MainloopSm100TmaUmmaWarpSpecializedILi8ELi2ELi4ENS5_IJNS4_1CILi1EEESB_SB_EEEEENS5_IJNSA_ILi128EEENSA_ILi64EEESF_EEENS_6half_tENS5_IJlSB_lEEESH_SI_NS4_8TiledMMAINS4_8MMA_AtomIJNS4_20SM100_MMA_F16BF16_SSISH_SH_fLi128ELi64ELNS4_4UMMA5MajorE0ELSN_0ELNSM_7ScaleInE0ELSO_0EEEEEENS4_6LayoutISC_NS5_IJNSA_ILi0EEESS_SS_EEEEENS5_IJNS4_10UnderscoreESV_SV_EEEEENS4_13SM90_TMA_LOADENS4_14ComposedLayoutINS4_7SwizzleILi3ELi4ELi3EEENS4_18smem_ptr_flag_bitsILi16EEENSR_INS5_IJNSA_ILi8EEESF_EEENS5_IJSF_SB_EEEEEEEvNS4_8identityESY_S18_vS19_EENS_8epilogue10collective18CollectiveEpilogueINS1B_23Sm100TmaWarpSpecializedILi3ELi2ELi32ELb1ELb0EEEJSG_NS5_IJNSR_ISE_SB_EENSR_INSA_ILi32EEESB_EEEEESH_SI_SH_SI_NS1B_6fusion15FusionCallbacksIS1F_NS1K_13LinCombEltActINS1B_6thread4SiLuESH_fSH_fLNS_15FloatRoundStyleE2EEESG_S1J_JEEENS4_5SM1004TMEM4LOAD26SM100_TMEM_LOAD_32dp32b32xESY_NSZ_INS10_ILi2ELi4ELi3EEES13_NSR_INS5_IJS14_S1H_EEENS5_IJS1H_SB_EEEEEEENS4_39AutoVectorizingCopyWithAssumedAlignmentILi128EEENS4_14SM90_TMA_STOREES20_S22_S22_EEEvvEEEEvNT_6ParamsE --------------------------
	.section	.nv.shared._ZN7cutlass13device_kernelINS_4gemm6kernel13GemmUniversalIN4cute5tupleIJiiiiEEENS1_10collective13CollectiveMmaINS1_35MainloopSm100TmaUmmaWarpSpecializedILi8ELi2ELi4ENS5_IJNS4_1CILi1EEESB_SB_EEEEENS5_IJNSA_ILi128EEENSA_ILi64EEESF_EEENS_6half_tENS5_IJlSB_lEEESH_SI_NS4_8TiledMMAINS4_8MMA_AtomIJNS4_20SM100_MMA_F16BF16_SSISH_SH_fLi128ELi64ELNS4_4UMMA5MajorE0ELSN_0ELNSM_7ScaleInE0ELSO_0EEEEEENS4_6LayoutISC_NS5_IJNSA_ILi0EEESS_SS_EEEEENS5_IJNS4_10UnderscoreESV_SV_EEEEENS4_13SM90_TMA_LOADENS4_14ComposedLayoutINS4_7SwizzleILi3ELi4ELi3EEENS4_18smem_ptr_flag_bitsILi16EEENSR_INS5_IJNSA_ILi8EEESF_EEENS5_IJSF_SB_EEEEEEEvNS4_8identityESY_S18_vS19_EENS_8epilogue10collective18CollectiveEpilogueINS1B_23Sm100TmaWarpSpecializedILi3ELi2ELi32ELb1ELb0EEEJSG_NS5_IJNSR_ISE_SB_EENSR_INSA_ILi32EEESB_EEEEESH_SI_SH_SI_NS1B_6fusion15FusionCallbacksIS1F_NS1K_13LinCombEltActINS1B_6thread4SiLuESH_fSH_fLNS_15FloatRoundStyleE2EEESG_S1J_JEEENS4_5SM1004TMEM4LOAD26SM100_TMEM_LOAD_32dp32b32xESY_NSZ_INS10_ILi2ELi4ELi3EEES13_NSR_INS5_IJS14_S1H_EEENS5_IJS1H_SB_EEEEEEENS4_39AutoVectorizingCopyWithAssumedAlignmentILi128EEENS4_14SM90_TMA_STOREES20_S22_S22_EEEvvEEEEvNT_6ParamsE,"aw",@nobits
	.sectionflags	@""
	.align	16
	.zero		1024


//--------------------- .nv.shared.reserved.0     --------------------------
	.section	.nv.shared.reserved.0,"aw",@nobits
	.weak		__nv_reservedSMEM_offset_0_alias
	.size		__nv_reservedSMEM_offset_0_alias, 0, 64
	.other		__nv_reservedSMEM_offset_0_alias,@"STO_CUDA_RESERVED_SHARED STV_DEFAULT"
__nv_reservedSMEM_offset_0_alias:
	.zero		0
.nv.shared.reserved.0:
	.zero		64
	.weak		__nv_reservedSMEM_tcgen05_partition
	.type		__nv_reservedSMEM_tcgen05_partition,@object
	.size		__nv_reservedSMEM_tcgen05_partition,(.L_0 - __nv_reservedSMEM_tcgen05_partition)
__nv_reservedSMEM_tcgen05_partition:
	.zero		32
.L_0:


//--------------------- .nv.global                --------------------------
	.section	.nv.global,"aw",@nobits
.nv.global:
	.type		_ZN39_INTERNAL_75fb7ce6_4_k_cu_8c65402d_29574cute1_E,@object
	.size		_ZN39_INTERNAL_75fb7ce6_4_k_cu_8c65402d_29574cute1_E,(_ZN39_INTERNAL_75fb7ce6_4_k_cu_8c65402d_29574cuda3std3__45__cpo6cbeginE - _ZN39_INTERNAL_75fb7ce6_4_k_cu_8c65402d_29574cute1_E)
_ZN39_INTERNAL_75fb7ce6_4_k_cu_8c65402d_29574cute1_E:
	.zero		1
	.type		_ZN39_INTERNAL_75fb7ce6_4_k_cu_8c65402d_29574cuda3std3__45__cpo6cbeginE,@object
	.size		_ZN39_INTERNAL_75fb7ce6_4_k_cu_8c65402d_29574cuda3std3__45__cpo6cbeginE,(_ZN39_INTERNAL_75fb7ce6_4_k_cu_8c65402d_29574cuda3std3__48in_placeE - _ZN39_INTERNAL_75fb7ce6_4_k_cu_8c65402d_29574cuda3std3__45__cpo6cbeginE)
_ZN39_INTERNAL_75fb7ce6_4_k_cu_8c65402d_29574cuda3std3__45__cpo6cbeginE:
	.zero		1
	.type		_ZN39_INTERNAL_75fb7ce6_4_k_cu_8c65402d_29574cuda3std3__48in_placeE,@object
	.size		_ZN39_INTERNAL_75fb7ce6_4_k_cu_8c65402d_29574cuda3std3__48in_placeE,(_ZN39_INTERNAL_75fb7ce6_4_k_cu_8c65402d_29574cuda3std6ranges3__45__cpo9iter_moveE - _ZN39_INTERNAL_75fb7ce6_4_k_cu_8c65402d_29574cuda3std3__48in_placeE)
_ZN39_INTERNAL_75fb7ce6_4_k_cu_8c65402d_29574cuda3std3__48in_placeE:
	.zero		1
	.type		_ZN39_INTERNAL_75fb7ce6_4_k_cu_8c65402d_29574cuda3std6ranges3__45__cpo9iter_moveE,@object
	.size		_ZN39_INTERNAL_75fb7ce6_4_k_cu_8c65402d_29574cuda3std6ranges3__45__cpo9iter_moveE,(_ZN39_INTERNAL_75fb7ce6_4_k_cu_8c65402d_29574cuda3std3__45__cpo5beginE - _ZN39_INTERNAL_75fb7ce6_4_k_cu_8c65402d_29574cuda3std6ranges3__45__cpo9iter_moveE)
_ZN39_INTERNAL_75fb7ce6_4_k_cu_8c65402d_29574cuda3std6ranges3__45__cpo9iter_moveE:
	.zero		1
	.type		_ZN39_INTERNAL_75fb7ce6_4_k_cu_8c65402d_29574cuda3std3__45__cpo5beginE,@object
	.size		_ZN39_INTERNAL_75fb7ce6_4_k_cu_8c65402d_29574cuda3std3__45__cpo5beginE,(_ZN39_INTERNAL_75fb7ce6_4_k_cu_8c65402d_29574cuda3std3__441_GLOBAL__N__75fb7ce6_4_k_cu_8c65402d_29576ignoreE - _ZN39_INTERNAL_75fb7ce6_4_k_cu_8c65402d_29574cuda3std3__45__cpo5beginE)
_ZN39_INTERNAL_75fb7ce6_4_k_cu_8c65402d_29574cuda3std3__45__cpo5beginE:
	.zero		1
	.type		_ZN39_INTERNAL_75fb7ce6_4_k_cu_8c65402d_29574cuda3std3__441_GLOBAL__N__75fb7ce6_4_k_cu_8c65402d_29576ignoreE,@object
	.size		_ZN39_INTERNAL_75fb7ce6_4_k_cu_8c65402d_29574cuda3std3__441_GLOBAL__N__75fb7ce6_4_k_cu_8c65402d_29576ignoreE,(_ZN39_INTERNAL_75fb7ce6_4_k_cu_8c65402d_29574cute7productE - _ZN39_INTERNAL_75fb7ce6_4_k_cu_8c65402d_29574cuda3std3__441_GLOBAL__N__75fb7ce6_4_k_cu_8c65402d_29576ignoreE)
_ZN39_INTERNAL_75fb7ce6_4_k_cu_8c65402d_29574cuda3std3__441_GLOBAL__N__75fb7ce6_4_k_cu_8c65402d_29576ignoreE:
	.zero		1
	.type		_ZN39_INTERNAL_75fb7ce6_4_k_cu_8c65402d_29574cute7productE,@object
	.size		_ZN39_INTERNAL_75fb7ce6_4_k_cu_8c65402d_29574cute7productE,(_ZN39_INTERNAL_75fb7ce6_4_k_cu_8c65402d_29574cuda3std3__45__cpo3endE - _ZN39_INTERNAL_75fb7ce6_4_k_cu_8c65402d_29574cute7productE)
_ZN39_INTERNAL_75fb7ce6_4_k_cu_8c65402d_29574cute7productE:
	.zero		1
	.type		_ZN39_INTERNAL_75fb7ce6_4_k_cu_8c65402d_29574cuda3std3__45__cpo3endE,@object
	.size		_ZN39_INTERNAL_75fb7ce6_4_k_cu_8c65402d_29574cuda3std3__45__cpo3endE,(_ZN39_INTERNAL_75fb7ce6_4_k_cu_8c65402d_29574cuda3std3__419piecewise_constructE - _ZN39_INTERNAL_75fb7ce6_4_k_cu_8c65402d_29574cuda3std3__45__cpo3endE)
_ZN39_INTERNAL_75fb7ce6_4_k_cu_8c65402d_29574cuda3std3__45__cpo3endE:
	.zero		1
	.type		_ZN39_INTERNAL_75fb7ce6_4_k_cu_8c65402d_29574cuda3std3__419piecewise_constructE,@object
	.size		_ZN39_INTERNAL_75fb7ce6_4_k_cu_8c65402d_29574cuda3std3__419piecewise_constructE,(_ZN39_INTERNAL_75fb7ce6_4_k_cu_8c65402d_29574cuda3std3__45__cpo4cendE - _ZN39_INTERNAL_75fb7ce6_4_k_cu_8c65402d_29574cuda3std3__419piecewise_constructE)
_ZN39_INTERNAL_75fb7ce6_4_k_cu_8c65402d_29574cuda3std3__419piecewise_constructE:
	.zero		1
	.type		_ZN39_INTERNAL_75fb7ce6_4_k_cu_8c65402d_29574cuda3std3__45__cpo4cendE,@object
	.size		_ZN39_INTERNAL_75fb7ce6_4_k_cu_8c65402d_29574cuda3std3__45__cpo4cendE,(_ZN39_INTERNAL_75fb7ce6_4_k_cu_8c65402d_29574cuda3std6ranges3__45__cpo4swapE - _ZN39_INTERNAL_75fb7ce6_4_k_cu_8c65402d_29574cuda3std3__45__cpo4cendE)
_ZN39_INTERNAL_75fb7ce6_4_k_cu_8c65402d_29574cuda3std3__45__cpo4cendE:
	.zero		1
	.type		_ZN39_INTERNAL_75fb7ce6_4_k_cu_8c65402d_29574cuda3std6ranges3__45__cpo4swapE,@object
	.size		_ZN39_INTERNAL_75fb7ce6_4_k_cu_8c65402d_29574cuda3std6ranges3__45__cpo4swapE,(.L_10 - _ZN39_INTERNAL_75fb7ce6_4_k_cu_8c65402d_29574cuda3std6ranges3__45__cpo4swapE)
_ZN39_INTERNAL_75fb7ce6_4_k_cu_8c65402d_29574cuda3std6ranges3__45__cpo4swapE:
	.zero		1
.L_10:


//--------------------- .nv.constant0._ZN7cutlass13device_kernelINS_4gemm6kernel13GemmUniversalIN4cute5tupleIJiiiiEEENS1_10collective13CollectiveMmaINS1_35MainloopSm100TmaUmmaWarpSpecializedILi8ELi2ELi4ENS5_IJNS4_1CILi1EEESB_SB_EEEEENS5_IJNSA_ILi128EEENSA_ILi64EEESF_EEENS_6half_tENS5_IJlSB_lEEESH_SI_NS4_8TiledMMAINS4_8MMA_AtomIJNS4_20SM100_MMA_F16BF16_SSISH_SH_fLi128ELi64ELNS4_4UMMA5MajorE0ELSN_0ELNSM_7ScaleInE0ELSO_0EEEEEENS4_6LayoutISC_NS5_IJNSA_ILi0EEESS_SS_EEEEENS5_IJNS4_10UnderscoreESV_SV_EEEEENS4_13SM90_TMA_LOADENS4_14ComposedLayoutINS4_7SwizzleILi3ELi4ELi3EEENS4_18smem_ptr_flag_bitsILi16EEENSR_INS5_IJNSA_ILi8EEESF_EEENS5_IJSF_SB_EEEEEEEvNS4_8identityESY_S18_vS19_EENS_8epilogue10collective18CollectiveEpilogueINS1B_23Sm100TmaWarpSpecializedILi3ELi2ELi32ELb1ELb0EEEJSG_NS5_IJNSR_ISE_SB_EENSR_INSA_ILi32EEESB_EEEEESH_SI_SH_SI_NS1B_6fusion15FusionCallbacksIS1F_NS1K_13LinCombEltActINS1B_6thread4SiLuESH_fSH_fLNS_15FloatRoundStyleE2EEESG_S1J_JEEENS4_5SM1004TMEM4LOAD26SM100_TMEM_LOAD_32dp32b32xESY_NSZ_INS10_ILi2ELi4ELi3EEES13_NSR_INS5_IJS14_S1H_EEENS5_IJS1H_SB_EEEEEEENS4_39AutoVectorizingCopyWithAssumedAlignmentILi128EEENS4_14SM90_TMA_STOREES20_S22_S22_EEEvvEEEEvNT_6ParamsE --------------------------
	.section	.nv.constant0._ZN7cutlass13device_kernelINS_4gemm6kernel13GemmUniversalIN4cute5tupleIJiiiiEEENS1_10collective13CollectiveMmaINS1_35MainloopSm100TmaUmmaWarpSpecializedILi8ELi2ELi4ENS5_IJNS4_1CILi1EEESB_SB_EEEEENS5_IJNSA_ILi128EEENSA_ILi64EEESF_EEENS_6half_tENS5_IJlSB_lEEESH_SI_NS4_8TiledMMAINS4_8MMA_AtomIJNS4_20SM100_MMA_F16BF16_SSISH_SH_fLi128ELi64ELNS4_4UMMA5MajorE0ELSN_0ELNSM_7ScaleInE0ELSO_0EEEEEENS4_6LayoutISC_NS5_IJNSA_ILi0EEESS_SS_EEEEENS5_IJNS4_10UnderscoreESV_SV_EEEEENS4_13SM90_TMA_LOADENS4_14ComposedLayoutINS4_7SwizzleILi3ELi4ELi3EEENS4_18smem_ptr_flag_bitsILi16EEENSR_INS5_IJNSA_ILi8EEESF_EEENS5_IJSF_SB_EEEEEEEvNS4_8identityESY_S18_vS19_EENS_8epilogue10collective18CollectiveEpilogueINS1B_23Sm100TmaWarpSpecializedILi3ELi2ELi32ELb1ELb0EEEJSG_NS5_IJNSR_ISE_SB_EENSR_INSA_ILi32EEESB_EEEEESH_SI_SH_SI_NS1B_6fusion15FusionCallbacksIS1F_NS1K_13LinCombEltActINS1B_6thread4SiLuESH_fSH_fLNS_15FloatRoundStyleE2EEESG_S1J_JEEENS4_5SM1004TMEM4LOAD26SM100_TMEM_LOAD_32dp32b32xESY_NSZ_INS10_ILi2ELi4ELi3EEES13_NSR_INS5_IJS14_S1H_EEENS5_IJS1H_SB_EEEEEEENS4_39AutoVectorizingCopyWithAssumedAlignmentILi128EEENS4_14SM90_TMA_STOREES20_S22_S22_EEEvvEEEEvNT_6ParamsE,"a",@progbits
	.sectionflags	@""
	.align	4
.nv.constant0._ZN7cutlass13device_kernelINS_4gemm6kernel13GemmUniversalIN4cute5tupleIJiiiiEEENS1_10collective13CollectiveMmaINS1_35MainloopSm100TmaUmmaWarpSpecializedILi8ELi2ELi4ENS5_IJNS4_1CILi1EEESB_SB_EEEEENS5_IJNSA_ILi128EEENSA_ILi64EEESF_EEENS_6half_tENS5_IJlSB_lEEESH_SI_NS4_8TiledMMAINS4_8MMA_AtomIJNS4_20SM100_MMA_F16BF16_SSISH_SH_fLi128ELi64ELNS4_4UMMA5MajorE0ELSN_0ELNSM_7ScaleInE0ELSO_0EEEEEENS4_6LayoutISC_NS5_IJNSA_ILi0EEESS_SS_EEEEENS5_IJNS4_10UnderscoreESV_SV_EEEEENS4_13SM90_TMA_LOADENS4_14ComposedLayoutINS4_7SwizzleILi3ELi4ELi3EEENS4_18smem_ptr_flag_bitsILi16EEENSR_INS5_IJNSA_ILi8EEESF_EEENS5_IJSF_SB_EEEEEEEvNS4_8identityESY_S18_vS19_EENS_8epilogue10collective18CollectiveEpilogueINS1B_23Sm100TmaWarpSpecializedILi3ELi2ELi32ELb1ELb0EEEJSG_NS5_IJNSR_ISE_SB_EENSR_INSA_ILi32EEESB_EEEEESH_SI_SH_SI_NS1B_6fusion15FusionCallbacksIS1F_NS1K_13LinCombEltActINS1B_6thread4SiLuESH_fSH_fLNS_15FloatRoundStyleE2EEESG_S1J_JEEENS4_5SM1004TMEM4LOAD26SM100_TMEM_LOAD_32dp32b32xESY_NSZ_INS10_ILi2ELi4ELi3EEES13_NSR_INS5_IJS14_S1H_EEENS5_IJS1H_SB_EEEEEEENS4_39AutoVectorizingCopyWithAssumedAlignmentILi128EEENS4_14SM90_TMA_STOREES20_S22_S22_EEEvvEEEEvNT_6ParamsE:
	.zero		2944


//--------------------- SYMBOLS --------------------------

	.type		.nv.reservedSmem.offset0,@object
	.size		.nv.reservedSmem.offset0,0x4
	.type		.nv.reservedSmem.cap,@object
	.size		.nv.reservedSmem.cap,0x4
	.type		__assertfail,@function
